//
// Generated by NVIDIA NVVM Compiler
//
// Compiler Build ID: CL-36424714
// Cuda compilation tools, release 13.0, V13.0.88
// Based on NVVM 20.0.0
//

.version 9.0
.target sm_100
.address_size 64

	// .globl	_Z25gpu_global_queuing_kernelPjS_S_S_S_S_S_
// _ZZ24gpu_block_queuing_kernelPjS_S_S_S_S_S_E10localQueue has been demoted
// _ZZ24gpu_block_queuing_kernelPjS_S_S_S_S_S_E10totalCount has been demoted
// _ZZ24gpu_block_queuing_kernelPjS_S_S_S_S_S_E22numberOfElementsToCopy has been demoted
// _ZZ24gpu_block_queuing_kernelPjS_S_S_S_S_S_E10queueStart has been demoted

.visible .entry _Z25gpu_global_queuing_kernelPjS_S_S_S_S_S_(
	.param .u64 .ptr .align 1 _Z25gpu_global_queuing_kernelPjS_S_S_S_S_S__param_0,
	.param .u64 .ptr .align 1 _Z25gpu_global_queuing_kernelPjS_S_S_S_S_S__param_1,
	.param .u64 .ptr .align 1 _Z25gpu_global_queuing_kernelPjS_S_S_S_S_S__param_2,
	.param .u64 .ptr .align 1 _Z25gpu_global_queuing_kernelPjS_S_S_S_S_S__param_3,
	.param .u64 .ptr .align 1 _Z25gpu_global_queuing_kernelPjS_S_S_S_S_S__param_4,
	.param .u64 .ptr .align 1 _Z25gpu_global_queuing_kernelPjS_S_S_S_S_S__param_5,
	.param .u64 .ptr .align 1 _Z25gpu_global_queuing_kernelPjS_S_S_S_S_S__param_6
)
{
	.reg .pred 	%p<7>;
	.reg .b32 	%r<27>;
	.reg .b64 	%rd<27>;

	ld.param.u64 	%rd9, [_Z25gpu_global_queuing_kernelPjS_S_S_S_S_S__param_0];
	ld.param.u64 	%rd10, [_Z25gpu_global_queuing_kernelPjS_S_S_S_S_S__param_1];
	ld.param.u64 	%rd11, [_Z25gpu_global_queuing_kernelPjS_S_S_S_S_S__param_2];
	ld.param.u64 	%rd12, [_Z25gpu_global_queuing_kernelPjS_S_S_S_S_S__param_3];
	ld.param.u64 	%rd13, [_Z25gpu_global_queuing_kernelPjS_S_S_S_S_S__param_4];
	ld.param.u64 	%rd15, [_Z25gpu_global_queuing_kernelPjS_S_S_S_S_S__param_5];
	ld.param.u64 	%rd14, [_Z25gpu_global_queuing_kernelPjS_S_S_S_S_S__param_6];
	cvta.to.global.u64 	%rd1, %rd15;
	mov.u32 	%r14, %ctaid.x;
	mov.u32 	%r1, %ntid.x;
	mov.u32 	%r15, %tid.x;
	mad.lo.s32 	%r24, %r14, %r1, %r15;
	ld.global.u32 	%r23, [%rd1];
	setp.ge.u32 	%p1, %r24, %r23;
	@%p1 bra 	$L__BB0_9;
	cvta.to.global.u64 	%rd2, %rd9;
	mov.u32 	%r16, %nctaid.x;
	mul.lo.s32 	%r4, %r1, %r16;
	cvta.to.global.u64 	%rd3, %rd12;
	cvta.to.global.u64 	%rd4, %rd10;
	cvta.to.global.u64 	%rd5, %rd11;
	cvta.to.global.u64 	%rd6, %rd14;
	cvta.to.global.u64 	%rd7, %rd13;
$L__BB0_2:
	setp.ge.u32 	%p2, %r24, %r23;
	@%p2 bra 	$L__BB0_8;
	mul.wide.u32 	%rd16, %r24, 4;
	add.s64 	%rd17, %rd3, %rd16;
	ld.global.u32 	%r17, [%rd17];
	mul.wide.u32 	%rd18, %r17, 4;
	add.s64 	%rd19, %rd2, %rd18;
	ld.global.u32 	%r25, [%rd19];
	add.s32 	%r18, %r17, 1;
	mul.wide.u32 	%rd20, %r18, 4;
	add.s64 	%rd8, %rd2, %rd20;
	ld.global.u32 	%r19, [%rd8];
	setp.ge.u32 	%p3, %r25, %r19;
	@%p3 bra 	$L__BB0_8;
$L__BB0_4:
	mul.wide.u32 	%rd21, %r25, 4;
	add.s64 	%rd22, %rd4, %rd21;
	ld.global.u32 	%r9, [%rd22];
	mul.wide.u32 	%rd23, %r9, 4;
	add.s64 	%rd24, %rd5, %rd23;
	atom.global.add.u32 	%r20, [%rd24], 1;
	setp.ne.s32 	%p4, %r20, 0;
	@%p4 bra 	$L__BB0_6;
	atom.global.add.u32 	%r21, [%rd6], 1;
	mul.wide.u32 	%rd25, %r21, 4;
	add.s64 	%rd26, %rd7, %rd25;
	st.global.u32 	[%rd26], %r9;
$L__BB0_6:
	add.s32 	%r25, %r25, 1;
	ld.global.u32 	%r22, [%rd8];
	setp.lt.u32 	%p5, %r25, %r22;
	@%p5 bra 	$L__BB0_4;
	ld.global.u32 	%r23, [%rd1];
$L__BB0_8:
	add.s32 	%r24, %r24, %r4;
	setp.lt.u32 	%p6, %r24, %r23;
	@%p6 bra 	$L__BB0_2;
$L__BB0_9:
	ret;

}
	// .globl	_Z24gpu_block_queuing_kernelPjS_S_S_S_S_S_
.visible .entry _Z24gpu_block_queuing_kernelPjS_S_S_S_S_S_(
	.param .u64 .ptr .align 1 _Z24gpu_block_queuing_kernelPjS_S_S_S_S_S__param_0,
	.param .u64 .ptr .align 1 _Z24gpu_block_queuing_kernelPjS_S_S_S_S_S__param_1,
	.param .u64 .ptr .align 1 _Z24gpu_block_queuing_kernelPjS_S_S_S_S_S__param_2,
	.param .u64 .ptr .align 1 _Z24gpu_block_queuing_kernelPjS_S_S_S_S_S__param_3,
	.param .u64 .ptr .align 1 _Z24gpu_block_queuing_kernelPjS_S_S_S_S_S__param_4,
	.param .u64 .ptr .align 1 _Z24gpu_block_queuing_kernelPjS_S_S_S_S_S__param_5,
	.param .u64 .ptr .align 1 _Z24gpu_block_queuing_kernelPjS_S_S_S_S_S__param_6
)
{
	.reg .pred 	%p<20>;
	.reg .b32 	%r<98>;
	.reg .b64 	%rd<37>;
	// demoted variable
	.shared .align 4 .b8 _ZZ24gpu_block_queuing_kernelPjS_S_S_S_S_S_E10localQueue[8192];
	// demoted variable
	.shared .align 4 .u32 _ZZ24gpu_block_queuing_kernelPjS_S_S_S_S_S_E10totalCount;
	// demoted variable
	.shared .align 4 .u32 _ZZ24gpu_block_queuing_kernelPjS_S_S_S_S_S_E22numberOfElementsToCopy;
	// demoted variable
	.shared .align 4 .u32 _ZZ24gpu_block_queuing_kernelPjS_S_S_S_S_S_E10queueStart;
	ld.param.u64 	%rd9, [_Z24gpu_block_queuing_kernelPjS_S_S_S_S_S__param_0];
	ld.param.u64 	%rd10, [_Z24gpu_block_queuing_kernelPjS_S_S_S_S_S__param_1];
	ld.param.u64 	%rd11, [_Z24gpu_block_queuing_kernelPjS_S_S_S_S_S__param_2];
	ld.param.u64 	%rd12, [_Z24gpu_block_queuing_kernelPjS_S_S_S_S_S__param_3];
	ld.param.u64 	%rd13, [_Z24gpu_block_queuing_kernelPjS_S_S_S_S_S__param_4];
	ld.param.u64 	%rd14, [_Z24gpu_block_queuing_kernelPjS_S_S_S_S_S__param_5];
	ld.param.u64 	%rd15, [_Z24gpu_block_queuing_kernelPjS_S_S_S_S_S__param_6];
	cvta.to.global.u64 	%rd1, %rd13;
	cvta.to.global.u64 	%rd2, %rd15;
	cvta.to.global.u64 	%rd3, %rd14;
	mov.u32 	%r1, %tid.x;
	mov.u32 	%r49, %ctaid.x;
	mov.u32 	%r2, %ntid.x;
	mul.lo.s32 	%r3, %r49, %r2;
	add.s32 	%r86, %r3, %r1;
	setp.ne.s32 	%p1, %r1, 0;
	@%p1 bra 	$L__BB1_2;
	mov.b32 	%r50, 0;
	st.shared.u32 	[_ZZ24gpu_block_queuing_kernelPjS_S_S_S_S_S_E10totalCount], %r50;
$L__BB1_2:
	bar.sync 	0;
	ld.global.u32 	%r88, [%rd3];
	setp.ge.u32 	%p2, %r86, %r88;
	@%p2 bra 	$L__BB1_12;
	cvta.to.global.u64 	%rd4, %rd9;
	mov.u32 	%r51, %nctaid.x;
	mul.lo.s32 	%r6, %r2, %r51;
	cvta.to.global.u64 	%rd5, %rd12;
	cvta.to.global.u64 	%rd6, %rd10;
	cvta.to.global.u64 	%rd7, %rd11;
$L__BB1_4:
	mul.wide.u32 	%rd16, %r86, 4;
	add.s64 	%rd17, %rd5, %rd16;
	ld.global.u32 	%r52, [%rd17];
	mul.wide.u32 	%rd18, %r52, 4;
	add.s64 	%rd19, %rd4, %rd18;
	ld.global.u32 	%r87, [%rd19];
	add.s32 	%r53, %r52, 1;
	mul.wide.u32 	%rd20, %r53, 4;
	add.s64 	%rd8, %rd4, %rd20;
	ld.global.u32 	%r54, [%rd8];
	setp.ge.u32 	%p3, %r87, %r54;
	@%p3 bra 	$L__BB1_11;
$L__BB1_5:
	mul.wide.s32 	%rd21, %r87, 4;
	add.s64 	%rd22, %rd6, %rd21;
	ld.global.u32 	%r11, [%rd22];
	mul.wide.u32 	%rd23, %r11, 4;
	add.s64 	%rd24, %rd7, %rd23;
	atom.global.add.u32 	%r55, [%rd24], 1;
	setp.ne.s32 	%p4, %r55, 0;
	@%p4 bra 	$L__BB1_9;
	atom.shared.add.u32 	%r12, [_ZZ24gpu_block_queuing_kernelPjS_S_S_S_S_S_E10totalCount], 1;
	setp.gt.s32 	%p5, %r12, 2047;
	@%p5 bra 	$L__BB1_8;
	shl.b32 	%r58, %r12, 2;
	mov.u32 	%r59, _ZZ24gpu_block_queuing_kernelPjS_S_S_S_S_S_E10localQueue;
	add.s32 	%r60, %r59, %r58;
	st.shared.u32 	[%r60], %r11;
	bra.uni 	$L__BB1_9;
$L__BB1_8:
	atom.global.add.u32 	%r56, [%rd2], 1;
	mul.wide.u32 	%rd25, %r56, 4;
	add.s64 	%rd26, %rd1, %rd25;
	st.global.u32 	[%rd26], %r11;
	mov.b32 	%r57, 2048;
	st.shared.u32 	[_ZZ24gpu_block_queuing_kernelPjS_S_S_S_S_S_E10totalCount], %r57;
$L__BB1_9:
	add.s32 	%r87, %r87, 1;
	ld.global.u32 	%r61, [%rd8];
	setp.lt.u32 	%p6, %r87, %r61;
	@%p6 bra 	$L__BB1_5;
	ld.global.u32 	%r88, [%rd3];
$L__BB1_11:
	add.s32 	%r86, %r86, %r6;
	setp.lt.u32 	%p7, %r86, %r88;
	@%p7 bra 	$L__BB1_4;
$L__BB1_12:
	bar.sync 	0;
	ld.global.u32 	%r62, [%rd3];
	setp.ge.u32 	%p8, %r3, %r62;
	@%p8 bra 	$L__BB1_32;
	setp.ne.s32 	%p9, %r1, 0;
	@%p9 bra 	$L__BB1_15;
	ld.shared.u32 	%r63, [_ZZ24gpu_block_queuing_kernelPjS_S_S_S_S_S_E10totalCount];
	atom.global.add.u32 	%r64, [%rd2], %r63;
	st.shared.u32 	[_ZZ24gpu_block_queuing_kernelPjS_S_S_S_S_S_E10queueStart], %r64;
	add.s32 	%r65, %r63, -1;
	shr.u32 	%r66, %r65, 9;
	add.s32 	%r67, %r66, 1;
	st.shared.u32 	[_ZZ24gpu_block_queuing_kernelPjS_S_S_S_S_S_E22numberOfElementsToCopy], %r67;
$L__BB1_15:
	bar.sync 	0;
	ld.shared.u32 	%r17, [_ZZ24gpu_block_queuing_kernelPjS_S_S_S_S_S_E22numberOfElementsToCopy];
	setp.eq.s32 	%p10, %r17, 0;
	@%p10 bra 	$L__BB1_32;
	mul.lo.s32 	%r18, %r17, %r1;
	ld.shared.u32 	%r19, [_ZZ24gpu_block_queuing_kernelPjS_S_S_S_S_S_E10totalCount];
	ld.shared.u32 	%r20, [_ZZ24gpu_block_queuing_kernelPjS_S_S_S_S_S_E10queueStart];
	and.b32  	%r21, %r17, 3;
	setp.lt.u32 	%p11, %r17, 4;
	mov.b32 	%r93, 0;
	@%p11 bra 	$L__BB1_27;
	and.b32  	%r93, %r17, -4;
	neg.s32 	%r92, %r93;
	add.s32 	%r69, %r20, %r18;
	add.s32 	%r91, %r69, 1;
	add.s32 	%r90, %r18, 3;
	shl.b32 	%r70, %r18, 2;
	mov.u32 	%r71, _ZZ24gpu_block_queuing_kernelPjS_S_S_S_S_S_E10localQueue;
	add.s32 	%r72, %r70, %r71;
	add.s32 	%r89, %r72, 8;
$L__BB1_18:
	add.s32 	%r31, %r90, -2;
	add.s32 	%r73, %r90, -3;
	setp.ge.u32 	%p12, %r73, %r19;
	@%p12 bra 	$L__BB1_20;
	ld.shared.u32 	%r74, [%r89+-8];
	add.s32 	%r75, %r91, -1;
	mul.wide.u32 	%rd27, %r75, 4;
	add.s64 	%rd28, %rd1, %rd27;
	st.global.u32 	[%rd28], %r74;
$L__BB1_20:
	setp.ge.u32 	%p13, %r31, %r19;
	@%p13 bra 	$L__BB1_22;
	ld.shared.u32 	%r76, [%r89+-4];
	mul.wide.u32 	%rd29, %r91, 4;
	add.s64 	%rd30, %rd1, %rd29;
	st.global.u32 	[%rd30], %r76;
$L__BB1_22:
	add.s32 	%r77, %r31, 1;
	setp.ge.u32 	%p14, %r77, %r19;
	@%p14 bra 	$L__BB1_24;
	ld.shared.u32 	%r78, [%r89];
	add.s32 	%r79, %r91, 1;
	mul.wide.u32 	%rd31, %r79, 4;
	add.s64 	%rd32, %rd1, %rd31;
	st.global.u32 	[%rd32], %r78;
$L__BB1_24:
	setp.ge.u32 	%p15, %r90, %r19;
	@%p15 bra 	$L__BB1_26;
	ld.shared.u32 	%r80, [%r89+4];
	add.s32 	%r81, %r91, 2;
	mul.wide.u32 	%rd33, %r81, 4;
	add.s64 	%rd34, %rd1, %rd33;
	st.global.u32 	[%rd34], %r80;
$L__BB1_26:
	add.s32 	%r92, %r92, 4;
	add.s32 	%r91, %r91, 4;
	add.s32 	%r90, %r90, 4;
	add.s32 	%r89, %r89, 16;
	setp.ne.s32 	%p16, %r92, 0;
	@%p16 bra 	$L__BB1_18;
$L__BB1_27:
	setp.eq.s32 	%p17, %r21, 0;
	@%p17 bra 	$L__BB1_32;
	add.s32 	%r95, %r93, %r18;
	add.s32 	%r97, %r95, %r20;
	shl.b32 	%r82, %r95, 2;
	mov.u32 	%r83, _ZZ24gpu_block_queuing_kernelPjS_S_S_S_S_S_E10localQueue;
	add.s32 	%r96, %r83, %r82;
	neg.s32 	%r94, %r21;
$L__BB1_29:
	.pragma "nounroll";
	setp.ge.u32 	%p18, %r95, %r19;
	@%p18 bra 	$L__BB1_31;
	ld.shared.u32 	%r84, [%r96];
	mul.wide.u32 	%rd35, %r97, 4;
	add.s64 	%rd36, %rd1, %rd35;
	st.global.u32 	[%rd36], %r84;
$L__BB1_31:
	add.s32 	%r97, %r97, 1;
	add.s32 	%r96, %r96, 4;
	add.s32 	%r95, %r95, 1;
	add.s32 	%r94, %r94, 1;
	setp.ne.s32 	%p19, %r94, 0;
	@%p19 bra 	$L__BB1_29;
$L__BB1_32:
	ret;

}
	// .globl	_Z23gpu_warp_queuing_kernelPjS_S_S_S_S_S_
.visible .entry _Z23gpu_warp_queuing_kernelPjS_S_S_S_S_S_(
	.param .u64 .ptr .align 1 _Z23gpu_warp_queuing_kernelPjS_S_S_S_S_S__param_0,
	.param .u64 .ptr .align 1 _Z23gpu_warp_queuing_kernelPjS_S_S_S_S_S__param_1,
	.param .u64 .ptr .align 1 _Z23gpu_warp_queuing_kernelPjS_S_S_S_S_S__param_2,
	.param .u64 .ptr .align 1 _Z23gpu_warp_queuing_kernelPjS_S_S_S_S_S__param_3,
	.param .u64 .ptr .align 1 _Z23gpu_warp_queuing_kernelPjS_S_S_S_S_S__param_4,
	.param .u64 .ptr .align 1 _Z23gpu_warp_queuing_kernelPjS_S_S_S_S_S__param_5,
	.param .u64 .ptr .align 1 _Z23gpu_warp_queuing_kernelPjS_S_S_S_S_S__param_6
)
{


	ret;

}


// ===== COMPILED SASS (sm_100) =====

	.target	sm_100

	.elftype	@"ET_EXEC"


//--------------------- .note.nv.tkinfo           --------------------------
	.section	.note.nv.tkinfo,"",@"SHT_NOTE"
	.sectionflags	@"SHF_NOTE_NV_TKINFO"
	.tkinfo
        /*0018*/ 	.word	0x00000002
        /*0030*/ 	.string	""
        /*0030*/ 	.string	"ptxas"
        /*0030*/ 	.string	"Cuda compilation tools, release 13.0, V13.0.88"
        /*0030*/ 	.string	"Build cuda_13.0.r13.0/compiler.36424714_0"
        /*0030*/ 	.string	"-arch sm_100 -m 64 "



//--------------------- .note.nv.cuinfo           --------------------------
	.section	.note.nv.cuinfo,"",@"SHT_NOTE"
	.sectionflags	@"SHF_NOTE_NV_CUINFO"
        /*0018*/ 	.short	0x0002
        /*001a*/ 	.short	0x0064
        /*001c*/ 	.short	0x0082
	.zero		2


//--------------------- .nv.info                  --------------------------
	.section	.nv.info,"",@"SHT_CUDA_INFO"
	.align	4


	//----- nvinfo : EIATTR_REGCOUNT
	.align		4
        /*0000*/ 	.byte	0x04, 0x2f
        /*0002*/ 	.short	(.L_1 - .L_0)
	.align		4
.L_0:
        /*0004*/ 	.word	index@(_Z25gpu_global_queuing_kernelPjS_S_S_S_S_S_)
        /*0008*/ 	.word	0x00000018


	//----- nvinfo : EIATTR_FRAME_SIZE
	.align		4
.L_1:
        /*000c*/ 	.byte	0x04, 0x11
        /*000e*/ 	.short	(.L_3 - .L_2)
	.align		4
.L_2:
        /*0010*/ 	.word	index@(_Z25gpu_global_queuing_kernelPjS_S_S_S_S_S_)
        /*0014*/ 	.word	0x00000000


	//----- nvinfo : EIATTR_REGCOUNT
	.align		4
.L_3:
        /*0018*/ 	.byte	0x04, 0x2f
        /*001a*/ 	.short	(.L_5 - .L_4)
	.align		4
.L_4:
        /*001c*/ 	.word	index@(_Z24gpu_block_queuing_kernelPjS_S_S_S_S_S_)
        /*0020*/ 	.word	0x00000020


	//----- nvinfo : EIATTR_FRAME_SIZE
	.align		4
.L_5:
        /*0024*/ 	.byte	0x04, 0x11
        /*0026*/ 	.short	(.L_7 - .L_6)
	.align		4
.L_6:
        /*0028*/ 	.word	index@(_Z24gpu_block_queuing_kernelPjS_S_S_S_S_S_)
        /*002c*/ 	.word	0x00000000


	//----- nvinfo : EIATTR_REGCOUNT
	.align		4
.L_7:
        /*0030*/ 	.byte	0x04, 0x2f
        /*0032*/ 	.short	(.L_9 - .L_8)
	.align		4
.L_8:
        /*0034*/ 	.word	index@(_Z23gpu_warp_queuing_kernelPjS_S_S_S_S_S_)
        /*0038*/ 	.word	0x00000004


	//----- nvinfo : EIATTR_FRAME_SIZE
	.align		4
.L_9:
        /*003c*/ 	.byte	0x04, 0x11
        /*003e*/ 	.short	(.L_11 - .L_10)
	.align		4
.L_10:
        /*0040*/ 	.word	index@(_Z23gpu_warp_queuing_kernelPjS_S_S_S_S_S_)
        /*0044*/ 	.word	0x00000000


	//----- nvinfo : EIATTR_MIN_STACK_SIZE
	.align		4
.L_11:
        /*0048*/ 	.byte	0x04, 0x12
        /*004a*/ 	.short	(.L_13 - .L_12)
	.align		4
.L_12:
        /*004c*/ 	.word	index@(_Z23gpu_warp_queuing_kernelPjS_S_S_S_S_S_)
        /*0050*/ 	.word	0x00000000


	//----- nvinfo : EIATTR_MIN_STACK_SIZE
	.align		4
.L_13:
        /*0054*/ 	.byte	0x04, 0x12
        /*0056*/ 	.short	(.L_15 - .L_14)
	.align		4
.L_14:
        /*0058*/ 	.word	index@(_Z24gpu_block_queuing_kernelPjS_S_S_S_S_S_)
        /*005c*/ 	.word	0x00000000


	//----- nvinfo : EIATTR_MIN_STACK_SIZE
	.align		4
.L_15:
        /*0060*/ 	.byte	0x04, 0x12
        /*0062*/ 	.short	(.L_17 - .L_16)
	.align		4
.L_16:
        /*0064*/ 	.word	index@(_Z25gpu_global_queuing_kernelPjS_S_S_S_S_S_)
        /*0068*/ 	.word	0x00000000
.L_17:


//--------------------- .nv.compat                --------------------------
	.section	.nv.compat,"",@"SHT_CUDA_COMPAT_INFO"
	.align	4
        /*0000*/ 	.byte	0x02, 0x09, 0x00, 0x00, 0x02, 0x02, 0x01, 0x00, 0x02, 0x05, 0x05, 0x00, 0x03, 0x07, 0x01, 0x01
        /*0010*/ 	.byte	0x02, 0x03, 0x00, 0x00, 0x02, 0x06, 0x01, 0x00, 0x04, 0x0b, 0x08, 0x00, 0x09, 0x00, 0x00, 0x00
        /*0020*/ 	.byte	0x00, 0x00, 0x00, 0x00


//--------------------- .nv.info._Z23gpu_warp_queuing_kernelPjS_S_S_S_S_S_ --------------------------
	.section	.nv.info._Z23gpu_warp_queuing_kernelPjS_S_S_S_S_S_,"",@"SHT_CUDA_INFO"
	.sectionflags	@""
	.align	4


	//----- nvinfo : EIATTR_CUDA_API_VERSION
	.align		4
        /*0000*/ 	.byte	0x04, 0x37
        /*0002*/ 	.short	(.L_19 - .L_18)
.L_18:
        /*0004*/ 	.word	0x00000082


	//----- nvinfo : EIATTR_KPARAM_INFO
	.align		4
.L_19:
        /*0008*/ 	.byte	0x04, 0x17
        /*000a*/ 	.short	(.L_21 - .L_20)
.L_20:
        /*000c*/ 	.word	0x00000000
        /*0010*/ 	.short	0x0006
        /*0012*/ 	.short	0x0030
        /*0014*/ 	.byte	0x00, 0xf5, 0x21, 0x00


	//----- nvinfo : EIATTR_KPARAM_INFO
	.align		4
.L_21:
        /*0018*/ 	.byte	0x04, 0x17
        /*001a*/ 	.short	(.L_23 - .L_22)
.L_22:
        /*001c*/ 	.word	0x00000000
        /*0020*/ 	.short	0x0005
        /*0022*/ 	.short	0x0028
        /*0024*/ 	.byte	0x00, 0xf5, 0x21, 0x00


	//----- nvinfo : EIATTR_KPARAM_INFO
	.align		4
.L_23:
        /*0028*/ 	.byte	0x04, 0x17
        /*002a*/ 	.short	(.L_25 - .L_24)
.L_24:
        /*002c*/ 	.word	0x00000000
        /*0030*/ 	.short	0x0004
        /*0032*/ 	.short	0x0020
        /*0034*/ 	.byte	0x00, 0xf5, 0x21, 0x00


	//----- nvinfo : EIATTR_KPARAM_INFO
	.align		4
.L_25:
        /*0038*/ 	.byte	0x04, 0x17
        /*003a*/ 	.short	(.L_27 - .L_26)
.L_26:
        /*003c*/ 	.word	0x00000000
        /*0040*/ 	.short	0x0003
        /*0042*/ 	.short	0x0018
        /*0044*/ 	.byte	0x00, 0xf5, 0x21, 0x00


	//----- nvinfo : EIATTR_KPARAM_INFO
	.align		4
.L_27:
        /*0048*/ 	.byte	0x04, 0x17
        /*004a*/ 	.short	(.L_29 - .L_28)
.L_28:
        /*004c*/ 	.word	0x00000000
        /*0050*/ 	.short	0x0002
        /*0052*/ 	.short	0x0010
        /*0054*/ 	.byte	0x00, 0xf5, 0x21, 0x00


	//----- nvinfo : EIATTR_KPARAM_INFO
	.align		4
.L_29:
        /*0058*/ 	.byte	0x04, 0x17
        /*005a*/ 	.short	(.L_31 - .L_30)
.L_30:
        /*005c*/ 	.word	0x00000000
        /*0060*/ 	.short	0x0001
        /*0062*/ 	.short	0x0008
        /*0064*/ 	.byte	0x00, 0xf5, 0x21, 0x00


	//----- nvinfo : EIATTR_KPARAM_INFO
	.align		4
.L_31:
        /*0068*/ 	.byte	0x04, 0x17
        /*006a*/ 	.short	(.L_33 - .L_32)
.L_32:
        /*006c*/ 	.word	0x00000000
        /*0070*/ 	.short	0x0000
        /*0072*/ 	.short	0x0000
        /*0074*/ 	.byte	0x00, 0xf5, 0x21, 0x00


	//----- nvinfo : EIATTR_SPARSE_MMA_MASK
	.align		4
.L_33:
        /*0078*/ 	.byte	0x03, 0x50
        /*007a*/ 	.short	0x0000


	//----- nvinfo : EIATTR_MAXREG_COUNT
	.align		4
        /*007c*/ 	.byte	0x03, 0x1b
        /*007e*/ 	.short	0x00ff


	//----- nvinfo : EIATTR_MERCURY_ISA_VERSION
	.align		4
        /*0080*/ 	.byte	0x03, 0x5f
        /*0082*/ 	.short	0x0101


	//----- nvinfo : EIATTR_VRC_CTA_INIT_COUNT
	.align		4
        /*0084*/ 	.byte	0x02, 0x4a
	.zero		1
	.zero		1


	//----- nvinfo : EIATTR_EXIT_INSTR_OFFSETS
	.align		4
        /*0088*/ 	.byte	0x04, 0x1c
        /*008a*/ 	.short	(.L_35 - .L_34)


	//   ....[0]....
.L_34:
        /*008c*/ 	.word	0x00000010


	//----- nvinfo : EIATTR_CBANK_PARAM_SIZE
	.align		4
.L_35:
        /*0090*/ 	.byte	0x03, 0x19
        /*0092*/ 	.short	0x0038


	//----- nvinfo : EIATTR_PARAM_CBANK
	.align		4
        /*0094*/ 	.byte	0x04, 0x0a
        /*0096*/ 	.short	(.L_37 - .L_36)
	.align		4
.L_36:
        /*0098*/ 	.word	index@(.nv.constant0._Z23gpu_warp_queuing_kernelPjS_S_S_S_S_S_)
        /*009c*/ 	.short	0x0380
        /*009e*/ 	.short	0x0038


	//----- nvinfo : EIATTR_SW_WAR
	.align		4
.L_37:
        /*00a0*/ 	.byte	0x04, 0x36
        /*00a2*/ 	.short	(.L_39 - .L_38)
.L_38:
        /*00a4*/ 	.word	0x00000008
.L_39:


//--------------------- .nv.info._Z24gpu_block_queuing_kernelPjS_S_S_S_S_S_ --------------------------
	.section	.nv.info._Z24gpu_block_queuing_kernelPjS_S_S_S_S_S_,"",@"SHT_CUDA_INFO"
	.sectionflags	@""
	.align	4


	//----- nvinfo : EIATTR_CUDA_API_VERSION
	.align		4
        /*0000*/ 	.byte	0x04, 0x37
        /*0002*/ 	.short	(.L_41 - .L_40)
.L_40:
        /*0004*/ 	.word	0x00000082


	//----- nvinfo : EIATTR_KPARAM_INFO
	.align		4
.L_41:
        /*0008*/ 	.byte	0x04, 0x17
        /*000a*/ 	.short	(.L_43 - .L_42)
.L_42:
        /*000c*/ 	.word	0x00000000
        /*0010*/ 	.short	0x0006
        /*0012*/ 	.short	0x0030
        /*0014*/ 	.byte	0x00, 0xf5, 0x21, 0x00


	//----- nvinfo : EIATTR_KPARAM_INFO
	.align		4
.L_43:
        /*0018*/ 	.byte	0x04, 0x17
        /*001a*/ 	.short	(.L_45 - .L_44)
.L_44:
        /*001c*/ 	.word	0x00000000
        /*0020*/ 	.short	0x0005
        /*0022*/ 	.short	0x0028
        /*0024*/ 	.byte	0x00, 0xf5, 0x21, 0x00


	//----- nvinfo : EIATTR_KPARAM_INFO
	.align		4
.L_45:
        /*0028*/ 	.byte	0x04, 0x17
        /*002a*/ 	.short	(.L_47 - .L_46)
.L_46:
        /*002c*/ 	.word	0x00000000
        /*0030*/ 	.short	0x0004
        /*0032*/ 	.short	0x0020
        /*0034*/ 	.byte	0x00, 0xf5, 0x21, 0x00


	//----- nvinfo : EIATTR_KPARAM_INFO
	.align		4
.L_47:
        /*0038*/ 	.byte	0x04, 0x17
        /*003a*/ 	.short	(.L_49 - .L_48)
.L_48:
        /*003c*/ 	.word	0x00000000
        /*0040*/ 	.short	0x0003
        /*0042*/ 	.short	0x0018
        /*0044*/ 	.byte	0x00, 0xf5, 0x21, 0x00


	//----- nvinfo : EIATTR_KPARAM_INFO
	.align		4
.L_49:
        /*0048*/ 	.byte	0x04, 0x17
        /*004a*/ 	.short	(.L_51 - .L_50)
.L_50:
        /*004c*/ 	.word	0x00000000
        /*0050*/ 	.short	0x0002
        /*0052*/ 	.short	0x0010
        /*0054*/ 	.byte	0x00, 0xf5, 0x21, 0x00


	//----- nvinfo : EIATTR_KPARAM_INFO
	.align		4
.L_51:
        /*0058*/ 	.byte	0x04, 0x17
        /*005a*/ 	.short	(.L_53 - .L_52)
.L_52:
        /*005c*/ 	.word	0x00000000
        /*0060*/ 	.short	0x0001
        /*0062*/ 	.short	0x0008
        /*0064*/ 	.byte	0x00, 0xf5, 0x21, 0x00


	//----- nvinfo : EIATTR_KPARAM_INFO
	.align		4
.L_53:
        /*0068*/ 	.byte	0x04, 0x17
        /*006a*/ 	.short	(.L_55 - .L_54)
.L_54:
        /*006c*/ 	.word	0x00000000
        /*0070*/ 	.short	0x0000
        /*0072*/ 	.short	0x0000
        /*0074*/ 	.byte	0x00, 0xf5, 0x21, 0x00


	//----- nvinfo : EIATTR_SPARSE_MMA_MASK
	.align		4
.L_55:
        /*0078*/ 	.byte	0x03, 0x50
        /*007a*/ 	.short	0x0000


	//----- nvinfo : EIATTR_MAXREG_COUNT
	.align		4
        /*007c*/ 	.byte	0x03, 0x1b
        /*007e*/ 	.short	0x00ff


	//----- nvinfo : EIATTR_NUM_BARRIERS
	.align		4
        /*0080*/ 	.byte	0x02, 0x4c
        /*0082*/ 	.byte	0x01
	.zero		1


	//----- nvinfo : EIATTR_MERCURY_ISA_VERSION
	.align		4
        /*0084*/ 	.byte	0x03, 0x5f
        /*0086*/ 	.short	0x0101


	//----- nvinfo : EIATTR_UNUSED_LOAD_BYTE_OFFSET
	.align		4
        /*0088*/ 	.byte	0x04, 0x44
        /*008a*/ 	.short	(.L_57 - .L_56)


	//   ....[0]....
.L_56:
        /*008c*/ 	.word	0x00000740
        /*0090*/ 	.word	0x00000fff


	//----- nvinfo : EIATTR_INT_WARP_WIDE_INSTR_OFFSETS
	.align		4
.L_57:
        /*0094*/ 	.byte	0x04, 0x31
        /*0096*/ 	.short	(.L_59 - .L_58)


	//   ....[0]....
.L_58:
        /*0098*/ 	.word	0x000002e0


	//   ....[1]....
        /*009c*/ 	.word	0x000003a0


	//   ....[2]....
        /*00a0*/ 	.word	0x00000410


	//   ....[3]....
        /*00a4*/ 	.word	0x000004c0


	//----- nvinfo : EIATTR_VRC_CTA_INIT_COUNT
	.align		4
.L_59:
        /*00a8*/ 	.byte	0x02, 0x4a
	.zero		1
	.zero		1


	//----- nvinfo : EIATTR_EXIT_INSTR_OFFSETS
	.align		4
        /*00ac*/ 	.byte	0x04, 0x1c
        /*00ae*/ 	.short	(.L_61 - .L_60)


	//   ....[0]....
.L_60:
        /*00b0*/ 	.word	0x00000610


	//   ....[1]....
        /*00b4*/ 	.word	0x00000760


	//   ....[2]....
        /*00b8*/ 	.word	0x00001600


	//   ....[3]....
        /*00bc*/ 	.word	0x00001730


	//----- nvinfo : EIATTR_CRS_STACK_SIZE
	.align		4
.L_61:
        /*00c0*/ 	.byte	0x04, 0x1e
        /*00c2*/ 	.short	(.L_63 - .L_62)
.L_62:
        /*00c4*/ 	.word	0x00000000


	//----- nvinfo : EIATTR_CBANK_PARAM_SIZE
	.align		4
.L_63:
        /*00c8*/ 	.byte	0x03, 0x19
        /*00ca*/ 	.short	0x0038


	//----- nvinfo : EIATTR_PARAM_CBANK
	.align		4
        /*00cc*/ 	.byte	0x04, 0x0a
        /*00ce*/ 	.short	(.L_65 - .L_64)
	.align		4
.L_64:
        /*00d0*/ 	.word	index@(.nv.constant0._Z24gpu_block_queuing_kernelPjS_S_S_S_S_S_)
        /*00d4*/ 	.short	0x0380
        /*00d6*/ 	.short	0x0038


	//----- nvinfo : EIATTR_SW_WAR
	.align		4
.L_65:
        /*00d8*/ 	.byte	0x04, 0x36
        /*00da*/ 	.short	(.L_67 - .L_66)
.L_66:
        /*00dc*/ 	.word	0x00000008
.L_67:


//--------------------- .nv.info._Z25gpu_global_queuing_kernelPjS_S_S_S_S_S_ --------------------------
	.section	.nv.info._Z25gpu_global_queuing_kernelPjS_S_S_S_S_S_,"",@"SHT_CUDA_INFO"
	.sectionflags	@""
	.align	4


	//----- nvinfo : EIATTR_CUDA_API_VERSION
	.align		4
        /*0000*/ 	.byte	0x04, 0x37
        /*0002*/ 	.short	(.L_69 - .L_68)
.L_68:
        /*0004*/ 	.word	0x00000082


	//----- nvinfo : EIATTR_KPARAM_INFO
	.align		4
.L_69:
        /*0008*/ 	.byte	0x04, 0x17
        /*000a*/ 	.short	(.L_71 - .L_70)
.L_70:
        /*000c*/ 	.word	0x00000000
        /*0010*/ 	.short	0x0006
        /*0012*/ 	.short	0x0030
        /*0014*/ 	.byte	0x00, 0xf5, 0x21, 0x00


	//----- nvinfo : EIATTR_KPARAM_INFO
	.align		4
.L_71:
        /*0018*/ 	.byte	0x04, 0x17
        /*001a*/ 	.short	(.L_73 - .L_72)
.L_72:
        /*001c*/ 	.word	0x00000000
        /*0020*/ 	.short	0x0005
        /*0022*/ 	.short	0x0028
        /*0024*/ 	.byte	0x00, 0xf5, 0x21, 0x00


	//----- nvinfo : EIATTR_KPARAM_INFO
	.align		4
.L_73:
        /*0028*/ 	.byte	0x04, 0x17
        /*002a*/ 	.short	(.L_75 - .L_74)
.L_74:
        /*002c*/ 	.word	0x00000000
        /*0030*/ 	.short	0x0004
        /*0032*/ 	.short	0x0020
        /*0034*/ 	.byte	0x00, 0xf5, 0x21, 0x00


	//----- nvinfo : EIATTR_KPARAM_INFO
	.align		4
.L_75:
        /*0038*/ 	.byte	0x04, 0x17
        /*003a*/ 	.short	(.L_77 - .L_76)
.L_76:
        /*003c*/ 	.word	0x00000000
        /*0040*/ 	.short	0x0003
        /*0042*/ 	.short	0x0018
        /*0044*/ 	.byte	0x00, 0xf5, 0x21, 0x00


	//----- nvinfo : EIATTR_KPARAM_INFO
	.align		4
.L_77:
        /*0048*/ 	.byte	0x04, 0x17
        /*004a*/ 	.short	(.L_79 - .L_78)
.L_78:
        /*004c*/ 	.word	0x00000000
        /*0050*/ 	.short	0x0002
        /*0052*/ 	.short	0x0010
        /*0054*/ 	.byte	0x00, 0xf5, 0x21, 0x00


	//----- nvinfo : EIATTR_KPARAM_INFO
	.align		4
.L_79:
        /*0058*/ 	.byte	0x04, 0x17
        /*005a*/ 	.short	(.L_81 - .L_80)
.L_80:
        /*005c*/ 	.word	0x00000000
        /*0060*/ 	.short	0x0001
        /*0062*/ 	.short	0x0008
        /*0064*/ 	.byte	0x00, 0xf5, 0x21, 0x00


	//----- nvinfo : EIATTR_KPARAM_INFO
	.align		4
.L_81:
        /*0068*/ 	.byte	0x04, 0x17
        /*006a*/ 	.short	(.L_83 - .L_82)
.L_82:
        /*006c*/ 	.word	0x00000000
        /*0070*/ 	.short	0x0000
        /*0072*/ 	.short	0x0000
        /*0074*/ 	.byte	0x00, 0xf5, 0x21, 0x00


	//----- nvinfo : EIATTR_SPARSE_MMA_MASK
	.align		4
.L_83:
        /*0078*/ 	.byte	0x03, 0x50
        /*007a*/ 	.short	0x0000


	//----- nvinfo : EIATTR_MAXREG_COUNT
	.align		4
        /*007c*/ 	.byte	0x03, 0x1b
        /*007e*/ 	.short	0x00ff


	//----- nvinfo : EIATTR_MERCURY_ISA_VERSION
	.align		4
        /*0080*/ 	.byte	0x03, 0x5f
        /*0082*/ 	.short	0x0101


	//----- nvinfo : EIATTR_INT_WARP_WIDE_INSTR_OFFSETS
	.align		4
        /*0084*/ 	.byte	0x04, 0x31
        /*0086*/ 	.short	(.L_85 - .L_84)


	//   ....[0]....
.L_84:
        /*0088*/ 	.word	0x00000280


	//   ....[1]....
        /*008c*/ 	.word	0x00000310


	//----- nvinfo : EIATTR_VRC_CTA_INIT_COUNT
	.align		4
.L_85:
        /*0090*/ 	.byte	0x02, 0x4a
	.zero		1
	.zero		1


	//----- nvinfo : EIATTR_EXIT_INSTR_OFFSETS
	.align		4
        /*0094*/ 	.byte	0x04, 0x1c
        /*0096*/ 	.short	(.L_87 - .L_86)


	//   ....[0]....
.L_86:
        /*0098*/ 	.word	0x00000090


	//   ....[1]....
        /*009c*/ 	.word	0x00000410


	//----- nvinfo : EIATTR_CRS_STACK_SIZE
	.align		4
.L_87:
        /*00a0*/ 	.byte	0x04, 0x1e
        /*00a2*/ 	.short	(.L_89 - .L_88)
.L_88:
        /*00a4*/ 	.word	0x00000000


	//----- nvinfo : EIATTR_CBANK_PARAM_SIZE
	.align		4
.L_89:
        /*00a8*/ 	.byte	0x03, 0x19
        /*00aa*/ 	.short	0x0038


	//----- nvinfo : EIATTR_PARAM_CBANK
	.align		4
        /*00ac*/ 	.byte	0x04, 0x0a
        /*00ae*/ 	.short	(.L_91 - .L_90)
	.align		4
.L_90:
        /*00b0*/ 	.word	index@(.nv.constant0._Z25gpu_global_queuing_kernelPjS_S_S_S_S_S_)
        /*00b4*/ 	.short	0x0380
        /*00b6*/ 	.short	0x0038


	//----- nvinfo : EIATTR_SW_WAR
	.align		4
.L_91:
        /*00b8*/ 	.byte	0x04, 0x36
        /*00ba*/ 	.short	(.L_93 - .L_92)
.L_92:
        /*00bc*/ 	.word	0x00000008
.L_93:


//--------------------- .nv.callgraph             --------------------------
	.section	.nv.callgraph,"",@"SHT_CUDA_CALLGRAPH"
	.align	4
	.sectionentsize	8
	.align		4
        /*0000*/ 	.word	0x00000000
	.align		4
        /*0004*/ 	.word	0xffffffff
	.align		4
        /*0008*/ 	.word	0x00000000
	.align		4
        /*000c*/ 	.word	0xfffffffe
	.align		4
        /*0010*/ 	.word	0x00000000
	.align		4
        /*0014*/ 	.word	0xfffffffd
	.align		4
        /*0018*/ 	.word	0x00000000
	.align		4
        /*001c*/ 	.word	0xfffffffc


//--------------------- .text._Z23gpu_warp_queuing_kernelPjS_S_S_S_S_S_ --------------------------
	.section	.text._Z23gpu_warp_queuing_kernelPjS_S_S_S_S_S_,"ax",@progbits
	.align	128
        .global         _Z23gpu_warp_queuing_kernelPjS_S_S_S_S_S_
        .type           _Z23gpu_warp_queuing_kernelPjS_S_S_S_S_S_,@function
        .size           _Z23gpu_warp_queuing_kernelPjS_S_S_S_S_S_,(.L_x_27 - _Z23gpu_warp_queuing_kernelPjS_S_S_S_S_S_)
        .other          _Z23gpu_warp_queuing_kernelPjS_S_S_S_S_S_,@"STO_CUDA_ENTRY STV_DEFAULT"
_Z23gpu_warp_queuing_kernelPjS_S_S_S_S_S_:
.text._Z23gpu_warp_queuing_kernelPjS_S_S_S_S_S_:
[----:B------:R-:W-:Y:S01]  /*0000*/  LDC R1, c[0x0][0x37c] ;  /* 0x0000df00ff017b82 */ /* 0x000fe20000000800 */
[----:B------:R-:W-:Y:S05]  /*0010*/  EXIT ;  /* 0x000000000000794d */ /* 0x000fea0003800000 */
.L_x_0:
[----:B------:R-:W-:-:S00]  /*0020*/  BRA `(.L_x_0) ;  /* 0xfffffffc00fc7947 */ /* 0x000fc0000383ffff */
[----:B------:R-:W-:-:S00]  /*0030*/  NOP ;  /* 0x0000000000007918 */ /* 0x000fc00000000000 */
        /* <DEDUP_REMOVED lines=12> */
.L_x_27:


//--------------------- .text._Z24gpu_block_queuing_kernelPjS_S_S_S_S_S_ --------------------------
	.section	.text._Z24gpu_block_queuing_kernelPjS_S_S_S_S_S_,"ax",@progbits
	.align	128
        .global         _Z24gpu_block_queuing_kernelPjS_S_S_S_S_S_
        .type           _Z24gpu_block_queuing_kernelPjS_S_S_S_S_S_,@function
        .size           _Z24gpu_block_queuing_kernelPjS_S_S_S_S_S_,(.L_x_28 - _Z24gpu_block_queuing_kernelPjS_S_S_S_S_S_)
        .other          _Z24gpu_block_queuing_kernelPjS_S_S_S_S_S_,@"STO_CUDA_ENTRY STV_DEFAULT"
_Z24gpu_block_queuing_kernelPjS_S_S_S_S_S_:
.text._Z24gpu_block_queuing_kernelPjS_S_S_S_S_S_:
[----:B------:R-:W-:Y:S01]  /*0000*/  LDC R1, c[0x0][0x37c] ;  /* 0x0000df00ff017b82 */ /* 0x000fe20000000800 */
[----:B------:R-:W0:Y:S07]  /*0010*/  S2R R0, SR_TID.X ;  /* 0x0000000000007919 */ /* 0x000e2e0000002100 */
[----:B------:R-:W1:Y:S01]  /*0020*/  LDC.64 R2, c[0x0][0x3a8] ;  /* 0x0000ea00ff027b82 */ /* 0x000e620000000a00 */
[----:B------:R-:W1:Y:S01]  /*0030*/  LDCU.64 UR6, c[0x0][0x358] ;  /* 0x00006b00ff0677ac */ /* 0x000e620008000a00 */
[----:B0-----:R-:W-:-:S13]  /*0040*/  ISETP.NE.AND P0, PT, R0, RZ, PT ;  /* 0x000000ff0000720c */ /* 0x001fda0003f05270 */
[----:B------:R-:W0:Y:S01]  /*0050*/  @!P0 S2R R5, SR_CgaCtaId ;  /* 0x0000000000058919 */ /* 0x000e220000008800 */
[----:B------:R-:W-:-:S04]  /*0060*/  @!P0 MOV R4, 0x400 ;  /* 0x0000040000048802 */ /* 0x000fc80000000f00 */
[----:B0-----:R-:W-:-:S05]  /*0070*/  @!P0 LEA R4, R5, R4, 0x18 ;  /* 0x0000000405048211 */ /* 0x001fca00078ec0ff */
[----:B------:R0:W-:Y:S01]  /*0080*/  @!P0 STS [R4+0x2000], RZ ;  /* 0x002000ff04008388 */ /* 0x0001e20000000800 */
[----:B------:R-:W-:Y:S06]  /*0090*/  BAR.SYNC.DEFER_BLOCKING 0x0 ;  /* 0x0000000000007b1d */ /* 0x000fec0000010000 */
[----:B-1----:R-:W2:Y:S02]  /*00a0*/  LDG.E R3, desc[UR6][R2.64] ;  /* 0x0000000602037981 */ /* 0x002ea4000c1e1900 */
[----:B------:R-:W1:Y:S01]  /*00b0*/  S2UR UR4, SR_CTAID.X ;  /* 0x00000000000479c3 */ /* 0x000e620000002500 */
[----:B------:R-:W1:Y:S01]  /*00c0*/  LDCU UR5, c[0x0][0x360] ;  /* 0x00006c00ff0577ac */ /* 0x000e620008000800 */
[----:B------:R-:W-:Y:S01]  /*00d0*/  BSSY.RECONVERGENT B0, `(.L_x_1) ;  /* 0x000004f000007945 */ /* 0x000fe20003800200 */
[----:B-1----:R-:W-:-:S06]  /*00e0*/  UIMAD UR4, UR4, UR5, URZ ;  /* 0x00000005040472a4 */ /* 0x002fcc000f8e02ff */
[----:B------:R-:W-:-:S05]  /*00f0*/  VIADD R10, R0, UR4 ;  /* 0x00000004000a7c36 */ /* 0x000fca0008000000 */
[----:B--2---:R-:W-:-:S13]  /*0100*/  ISETP.GE.U32.AND P0, PT, R10, R3, PT ;  /* 0x000000030a00720c */ /* 0x004fda0003f06070 */
[----:B0-----:R-:W-:Y:S05]  /*0110*/  @P0 BRA `(.L_x_2) ;  /* 0x0000000400280947 */ /* 0x001fea0003800000 */
[----:B------:R-:W0:Y:S01]  /*0120*/  LDC R11, c[0x0][0x370] ;  /* 0x0000dc00ff0b7b82 */ /* 0x000e220000000800 */
[----:B------:R-:W-:Y:S02]  /*0130*/  IMAD.MOV.U32 R9, RZ, RZ, R3 ;  /* 0x000000ffff097224 */ /* 0x000fe400078e0003 */
[----:B0-----:R-:W-:-:S07]  /*0140*/  IMAD R11, R11, UR5, RZ ;  /* 0x000000050b0b7c24 */ /* 0x001fce000f8e02ff */
.L_x_9:
[----:B0-----:R-:W0:Y:S08]  /*0150*/  LDC.64 R4, c[0x0][0x398] ;  /* 0x0000e600ff047b82 */ /* 0x001e300000000a00 */
[----:B-12---:R-:W1:Y:S01]  /*0160*/  LDC.64 R2, c[0x0][0x380] ;  /* 0x0000e000ff027b82 */ /* 0x006e620000000a00 */
[----:B0-----:R-:W-:-:S06]  /*0170*/  IMAD.WIDE.U32 R4, R10, 0x4, R4 ;  /* 0x000000040a047825 */ /* 0x001fcc00078e0004 */
[----:B------:R-:W2:Y:S02]  /*0180*/  LDG.E R5, desc[UR6][R4.64] ;  /* 0x0000000604057981 */ /* 0x000ea4000c1e1900 */
[C---:B--2---:R-:W-:Y:S01]  /*0190*/  IADD3 R13, PT, PT, R5.reuse, 0x1, RZ ;  /* 0x00000001050d7810 */ /* 0x044fe20007ffe0ff */
[----:B-1----:R-:W-:-:S04]  /*01a0*/  IMAD.WIDE.U32 R6, R5, 0x4, R2 ;  /* 0x0000000405067825 */ /* 0x002fc800078e0002 */
[----:B------:R-:W-:Y:S02]  /*01b0*/  IMAD.WIDE.U32 R2, R13, 0x4, R2 ;  /* 0x000000040d027825 */ /* 0x000fe400078e0002 */
[----:B------:R-:W2:Y:S04]  /*01c0*/  LDG.E R13, desc[UR6][R6.64] ;  /* 0x00000006060d7981 */ /* 0x000ea8000c1e1900 */
[----:B------:R-:W2:Y:S01]  /*01d0*/  LDG.E R8, desc[UR6][R2.64] ;  /* 0x0000000602087981 */ /* 0x000ea2000c1e1900 */
[----:B------:R-:W-:Y:S01]  /*01e0*/  BSSY.RECONVERGENT B1, `(.L_x_3) ;  /* 0x000003a000017945 */ /* 0x000fe20003800200 */
[----:B--2---:R-:W-:-:S13]  /*01f0*/  ISETP.GE.U32.AND P0, PT, R13, R8, PT ;  /* 0x000000080d00720c */ /* 0x004fda0003f06070 */
[----:B------:R-:W-:Y:S05]  /*0200*/  @P0 BRA `(.L_x_4) ;  /* 0x0000000000dc0947 */ /* 0x000fea0003800000 */
[----:B------:R-:W0:Y:S01]  /*0210*/  LDC.64 R4, c[0x0][0x388] ;  /* 0x0000e200ff047b82 */ /* 0x000e220000000a00 */
[----:B------:R-:W-:Y:S07]  /*0220*/  BSSY.RECONVERGENT B2, `(.L_x_5) ;  /* 0x0000033000027945 */ /* 0x000fee0003800200 */
[----:B------:R-:W1:Y:S08]  /*0230*/  LDC.64 R6, c[0x0][0x390] ;  /* 0x0000e400ff067b82 */ /* 0x000e700000000a00 */
[----:B------:R-:W2:Y:S02]  /*0240*/  LDC.64 R8, c[0x0][0x3a0] ;  /* 0x0000e800ff087b82 */ /* 0x000ea40000000a00 */
.L_x_8:
[----:B01----:R-:W-:-:S06]  /*0250*/  IMAD.WIDE R14, R13, 0x4, R4 ;  /* 0x000000040d0e7825 */ /* 0x003fcc00078e0204 */
[----:B------:R-:W1:Y:S01]  /*0260*/  LDG.E R15, desc[UR6][R14.64] ;  /* 0x000000060e0f7981 */ /* 0x000e62000c1e1900 */
[----:B------:R-:W-:Y:S02]  /*0270*/  IMAD.MOV.U32 R19, RZ, RZ, 0x1 ;  /* 0x00000001ff137424 */ /* 0x000fe400078e00ff */
[----:B-1----:R-:W-:-:S06]  /*0280*/  IMAD.WIDE.U32 R16, R15, 0x4, R6 ;  /* 0x000000040f107825 */ /* 0x002fcc00078e0006 */
[----:B------:R-:W3:Y:S01]  /*0290*/  ATOMG.E.ADD.STRONG.GPU PT, R16, desc[UR6][R16.64], R19 ;  /* 0x80000013101079a8 */ /* 0x000ee200081ef106 */
[----:B------:R-:W-:Y:S01]  /*02a0*/  BSSY.RECONVERGENT B3, `(.L_x_6) ;  /* 0x0000026000037945 */ /* 0x000fe20003800200 */
[----:B---3--:R-:W-:-:S13]  /*02b0*/  ISETP.NE.AND P0, PT, R16, RZ, PT ;  /* 0x000000ff1000720c */ /* 0x008fda0003f05270 */
[----:B------:R-:W-:Y:S05]  /*02c0*/  @P0 BRA `(.L_x_7) ;  /* 0x00000000008c0947 */ /* 0x000fea0003800000 */
[----:B------:R-:W0:Y:S01]  /*02d0*/  S2R R14, SR_LANEID ;  /* 0x00000000000e7919 */ /* 0x000e220000000000 */
[----:B------:R-:W-:Y:S01]  /*02e0*/  VOTEU.ANY UR8, UPT, PT ;  /* 0x0000000000087886 */ /* 0x000fe200038e0100 */
[----:B------:R-:W-:Y:S01]  /*02f0*/  MOV R17, 0x400 ;  /* 0x0000040000117802 */ /* 0x000fe20000000f00 */
[----:B------:R-:W0:Y:S01]  /*0300*/  FLO.U32 R21, UR8 ;  /* 0x0000000800157d00 */ /* 0x000e2200080e0000 */
[----:B------:R-:W1:Y:S03]  /*0310*/  S2R R12, SR_CgaCtaId ;  /* 0x00000000000c7919 */ /* 0x000e660000008800 */
[----:B------:R-:W-:Y:S01]  /*0320*/  VIADD R19, R17, 0x2000 ;  /* 0x0000200011137836 */ /* 0x000fe20000000000 */
[----:B------:R-:W3:Y:S03]  /*0330*/  S2R R16, SR_LTMASK ;  /* 0x0000000000107919 */ /* 0x000ee60000003900 */
[----:B------:R-:W4:Y:S01]  /*0340*/  POPC R20, UR8 ;  /* 0x0000000800147d09 */ /* 0x000f220008000000 */
[----:B0-----:R-:W-:-:S02]  /*0350*/  ISETP.EQ.U32.AND P0, PT, R21, R14, PT ;  /* 0x0000000e1500720c */ /* 0x001fc40003f02070 */
[----:B-1----:R-:W-:Y:S02]  /*0360*/  LEA R19, R12, R19, 0x18 ;  /* 0x000000130c137211 */ /* 0x002fe400078ec0ff */
[----:B---3--:R-:W-:-:S04]  /*0370*/  LOP3.LUT R22, R16, UR8, RZ, 0xc0, !PT ;  /* 0x0000000810167c12 */ /* 0x008fc8000f8ec0ff */
[----:B------:R-:W0:Y:S05]  /*0380*/  POPC R23, R22 ;  /* 0x0000001600177309 */ /* 0x000e2a0000000000 */
[----:B----4-:R-:W1:Y:S04]  /*0390*/  @P0 ATOMS.ADD R20, [R19], R20 ;  /* 0x000000141314038c */ /* 0x010e680000000000 */
[----:B-1----:R-:W0:Y:S02]  /*03a0*/  SHFL.IDX PT, R18, R20, R21, 0x1f ;  /* 0x00001f1514127589 */ /* 0x002e2400000e0000 */
[----:B0-----:R-:W-:-:S04]  /*03b0*/  IADD3 R18, PT, PT, R18, R23, RZ ;  /* 0x0000001712127210 */ /* 0x001fc80007ffe0ff */
[----:B------:R-:W-:-:S13]  /*03c0*/  ISETP.GT.AND P0, PT, R18, 0x7ff, PT ;  /* 0x000007ff1200780c */ /* 0x000fda0003f04270 */
[----:B------:R-:W-:-:S05]  /*03d0*/  @!P0 LEA R23, R12, R17, 0x18 ;  /* 0x000000110c178211 */ /* 0x000fca00078ec0ff */
[----:B------:R-:W-:-:S05]  /*03e0*/  @!P0 IMAD R18, R18, 0x4, R23 ;  /* 0x0000000412128824 */ /* 0x000fca00078e0217 */
[----:B------:R0:W-:Y:S01]  /*03f0*/  @!P0 STS [R18], R15 ;  /* 0x0000000f12008388 */ /* 0x0001e20000000800 */
[----:B------:R-:W-:Y:S05]  /*0400*/  @!P0 BRA `(.L_x_7) ;  /* 0x00000000003c8947 */ /* 0x000fea0003800000 */
[----:B------:R-:W-:Y:S01]  /*0410*/  VOTEU.ANY UR8, UPT, PT ;  /* 0x0000000000087886 */ /* 0x000fe200038e0100 */
[----:B0-----:R-:W0:Y:S01]  /*0420*/  LDC.64 R18, c[0x0][0x3b0] ;  /* 0x0000ec00ff127b82 */ /* 0x001e220000000a00 */
[----:B------:R-:W1:Y:S08]  /*0430*/  FLO.U32 R25, UR8 ;  /* 0x0000000800197d00 */ /* 0x000e7000080e0000 */
[----:B------:R-:W0:Y:S01]  /*0440*/  POPC R23, UR8 ;  /* 0x0000000800177d09 */ /* 0x000e220008000000 */
[----:B-1----:R-:W-:-:S13]  /*0450*/  ISETP.EQ.U32.AND P0, PT, R25, R14, PT ;  /* 0x0000000e1900720c */ /* 0x002fda0003f02070 */
[----:B0-----:R-:W3:Y:S01]  /*0460*/  @P0 ATOMG.E.ADD.STRONG.GPU PT, R18, desc[UR6][R18.64], R23 ;  /* 0x80000017121209a8 */ /* 0x001ee200081ef106 */
[----:B------:R-:W-:Y:S02]  /*0470*/  LOP3.LUT R14, R16, UR8, RZ, 0xc0, !PT ;  /* 0x00000008100e7c12 */ /* 0x000fe4000f8ec0ff */
[----:B------:R-:W-:Y:S01]  /*0480*/  LEA R27, R12, R17, 0x18 ;  /* 0x000000110c1b7211 */ /* 0x000fe200078ec0ff */
[----:B------:R-:W-:-:S03]  /*0490*/  HFMA2 R12, -RZ, RZ, 0, 0.0001220703125 ;  /* 0x00000800ff0c7431 */ /* 0x000fc600000001ff */
[----:B------:R-:W0:Y:S02]  /*04a0*/  POPC R14, R14 ;  /* 0x0000000e000e7309 */ /* 0x000e240000000000 */
[----:B------:R-:W-:Y:S04]  /*04b0*/  STS [R27+0x2000], R12 ;  /* 0x0020000c1b007388 */ /* 0x000fe80000000800 */
[----:B---3--:R-:W0:Y:S02]  /*04c0*/  SHFL.IDX PT, R21, R18, R25, 0x1f ;  /* 0x00001f1912157589 */ /* 0x008e2400000e0000 */
[----:B0-----:R-:W-:-:S04]  /*04d0*/  IMAD.IADD R21, R21, 0x1, R14 ;  /* 0x0000000115157824 */ /* 0x001fc800078e020e */
[----:B--2---:R-:W-:-:S05]  /*04e0*/  IMAD.WIDE.U32 R16, R21, 0x4, R8 ;  /* 0x0000000415107825 */ /* 0x004fca00078e0008 */
[----:B------:R1:W-:Y:S02]  /*04f0*/  STG.E desc[UR6][R16.64], R15 ;  /* 0x0000000f10007986 */ /* 0x0003e4000c101906 */
.L_x_7:
[----:B------:R-:W-:Y:S05]  /*0500*/  BSYNC.RECONVERGENT B3 ;  /* 0x0000000000037941 */ /* 0x000fea0003800200 */
.L_x_6:
[----:B------:R-:W3:Y:S01]  /*0510*/  LDG.E R12, desc[UR6][R2.64] ;  /* 0x00000006020c7981 */ /* 0x000ee2000c1e1900 */
[----:B------:R-:W-:-:S05]  /*0520*/  VIADD R13, R13, 0x1 ;  /* 0x000000010d0d7836 */ /* 0x000fca0000000000 */
[----:B---3--:R-:W-:-:S13]  /*0530*/  ISETP.GE.U32.AND P0, PT, R13, R12, PT ;  /* 0x0000000c0d00720c */ /* 0x008fda0003f06070 */
[----:B------:R-:W-:Y:S05]  /*0540*/  @!P0 BRA `(.L_x_8) ;  /* 0xfffffffc00408947 */ /* 0x000fea000383ffff */
[----:B------:R-:W-:Y:S05]  /*0550*/  BSYNC.RECONVERGENT B2 ;  /* 0x0000000000027941 */ /* 0x000fea0003800200 */
.L_x_5:
[----:B------:R-:W2:Y:S02]  /*0560*/  LDC.64 R2, c[0x0][0x3a8] ;  /* 0x0000ea00ff027b82 */ /* 0x000ea40000000a00 */
[----:B--2---:R2:W5:Y:S02]  /*0570*/  LDG.E R9, desc[UR6][R2.64] ;  /* 0x0000000602097981 */ /* 0x004564000c1e1900 */
.L_x_4:
[----:B------:R-:W-:Y:S05]  /*0580*/  BSYNC.RECONVERGENT B1 ;  /* 0x0000000000017941 */ /* 0x000fea0003800200 */
.L_x_3:
[----:B------:R-:W-:-:S05]  /*0590*/  IMAD.IADD R10, R11, 0x1, R10 ;  /* 0x000000010b0a7824 */ /* 0x000fca00078e020a */
[----:B-----5:R-:W-:-:S13]  /*05a0*/  ISETP.GE.U32.AND P0, PT, R10, R9, PT ;  /* 0x000000090a00720c */ /* 0x020fda0003f06070 */
[----:B------:R-:W-:Y:S05]  /*05b0*/  @!P0 BRA `(.L_x_9) ;  /* 0xfffffff800e48947 */ /* 0x000fea000383ffff */
.L_x_2:
[----:B------:R-:W-:Y:S05]  /*05c0*/  BSYNC.RECONVERGENT B0 ;  /* 0x0000000000007941 */ /* 0x000fea0003800200 */
.L_x_1:
[----:B--2---:R-:W2:Y:S08]  /*05d0*/  LDC.64 R2, c[0x0][0x3a8] ;  /* 0x0000ea00ff027b82 */ /* 0x004eb00000000a00 */
[----:B------:R-:W-:Y:S06]  /*05e0*/  BAR.SYNC.DEFER_BLOCKING 0x0 ;  /* 0x0000000000007b1d */ /* 0x000fec0000010000 */
[----:B--2---:R-:W2:Y:S02]  /*05f0*/  LDG.E R2, desc[UR6][R2.64] ;  /* 0x0000000602027981 */ /* 0x004ea4000c1e1900 */
[----:B--2---:R-:W-:-:S13]  /*0600*/  ISETP.LE.U32.AND P0, PT, R2, UR4, PT ;  /* 0x0000000402007c0c */ /* 0x004fda000bf03070 */
[----:B------:R-:W-:Y:S05]  /*0610*/  @P0 EXIT ;  /* 0x000000000000094d */ /* 0x000fea0003800000 */
[----:B------:R-:W-:Y:S01]  /*0620*/  ISETP.NE.AND P0, PT, R0, RZ, PT ;  /* 0x000000ff0000720c */ /* 0x000fe20003f05270 */
[----:B------:R-:W-:-:S12]  /*0630*/  BSSY.RECONVERGENT B0, `(.L_x_10) ;  /* 0x000000c000007945 */ /* 0x000fd80003800200 */
[----:B------:R-:W-:Y:S05]  /*0640*/  @P0 BRA `(.L_x_11) ;  /* 0x0000000000280947 */ /* 0x000fea0003800000 */
[----:B------:R-:W2:Y:S01]  /*0650*/  S2UR UR5, SR_CgaCtaId ;  /* 0x00000000000579c3 */ /* 0x000ea20000008800 */
[----:B------:R-:W-:-:S07]  /*0660*/  UMOV UR4, 0x400 ;  /* 0x0000040000047882 */ /* 0x000fce0000000000 */
[----:B------:R-:W3:Y:S01]  /*0670*/  LDC.64 R2, c[0x0][0x3b0] ;  /* 0x0000ec00ff027b82 */ /* 0x000ee20000000a00 */
[----:B--2---:R-:W-:-:S09]  /*0680*/  ULEA UR4, UR5, UR4, 0x18 ;  /* 0x0000000405047291 */ /* 0x004fd2000f8ec0ff */
[----:B------:R-:W3:Y:S04]  /*0690*/  LDS R5, [UR4+0x2000] ;  /* 0x00200004ff057984 */ /* 0x000ee80008000800 */
[----:B---3--:R-:W2:Y:S01]  /*06a0*/  ATOMG.E.ADD.STRONG.GPU PT, R2, desc[UR6][R2.64], R5 ;  /* 0x80000005020279a8 */ /* 0x008ea200081ef106 */
[----:B------:R-:W-:-:S04]  /*06b0*/  IADD3 R4, PT, PT, R5, -0x1, RZ ;  /* 0xffffffff05047810 */ /* 0x000fc80007ffe0ff */
[----:B------:R-:W-:-:S05]  /*06c0*/  LEA.HI R4, R4, 0x1, RZ, 0x17 ;  /* 0x0000000104047811 */ /* 0x000fca00078fb8ff */
[----:B------:R3:W-:Y:S04]  /*06d0*/  STS [UR4+0x2004], R4 ;  /* 0x00200404ff007988 */ /* 0x0007e80008000804 */
[----:B--2---:R3:W-:Y:S02]  /*06e0*/  STS [UR4+0x2008], R2 ;  /* 0x00200802ff007988 */ /* 0x0047e40008000804 */
.L_x_11:
[----:B------:R-:W-:Y:S05]  /*06f0*/  BSYNC.RECONVERGENT B0 ;  /* 0x0000000000007941 */ /* 0x000fea0003800200 */
.L_x_10:
[----:B------:R-:W2:Y:S08]  /*0700*/  S2UR UR5, SR_CgaCtaId ;  /* 0x00000000000579c3 */ /* 0x000eb00000008800 */
[----:B------:R-:W-:Y:S06]  /*0710*/  BAR.SYNC.DEFER_BLOCKING 0x0 ;  /* 0x0000000000007b1d */ /* 0x000fec0000010000 */
[----:B------:R-:W-:-:S02]  /*0720*/  UMOV UR4, 0x400 ;  /* 0x0000040000047882 */ /* 0x000fc40000000000 */
[----:B--2---:R-:W-:-:S09]  /*0730*/  ULEA UR4, UR5, UR4, 0x18 ;  /* 0x0000000405047291 */ /* 0x004fd2000f8ec0ff */
[----:B------:R-:W2:Y:S02]  /*0740*/  LDS.128 R8, [UR4+0x2000] ;  /* 0x00200004ff087984 */ /* 0x000ea40008000c00 */
[----:B--2---:R-:W-:-:S13]  /*0750*/  ISETP.NE.AND P0, PT, R9, RZ, PT ;  /* 0x000000ff0900720c */ /* 0x004fda0003f05270 */
[----:B------:R-:W-:Y:S05]  /*0760*/  @!P0 EXIT ;  /* 0x000000000000894d */ /* 0x000fea0003800000 */
[C---:B------:R-:W-:Y:S01]  /*0770*/  ISETP.GE.U32.AND P0, PT, R9.reuse, 0x4, PT ;  /* 0x000000040900780c */ /* 0x040fe20003f06070 */
[C---:B------:R-:W-:Y:S01]  /*0780*/  IMAD R3, R9.reuse, R0, RZ ;  /* 0x0000000009037224 */ /* 0x040fe200078e02ff */
[----:B------:R-:W-:Y:S01]  /*0790*/  LOP3.LUT R0, R9, 0x3, RZ, 0xc0, !PT ;  /* 0x0000000309007812 */ /* 0x000fe200078ec0ff */
[----:B---3--:R-:W-:-:S10]  /*07a0*/  IMAD.MOV.U32 R2, RZ, RZ, RZ ;  /* 0x000000ffff027224 */ /* 0x008fd400078e00ff */
[----:B------:R-:W-:Y:S05]  /*07b0*/  @!P0 BRA `(.L_x_12) ;  /* 0x0000000c008c8947 */ /* 0x000fea0003800000 */
[----:B------:R-:W-:Y:S02]  /*07c0*/  LOP3.LUT R2, R9, 0xfffffffc, RZ, 0xc0, !PT ;  /* 0xfffffffc09027812 */ /* 0x000fe400078ec0ff */
[C---:B------:R-:W-:Y:S02]  /*07d0*/  LEA R6, R3.reuse, UR4, 0x2 ;  /* 0x0000000403067c11 */ /* 0x040fe4000f8e10ff */
[----:B------:R-:W-:Y:S01]  /*07e0*/  IADD3 R24, PT, PT, R10, 0x1, R3 ;  /* 0x000000010a187810 */ /* 0x000fe20007ffe003 */
[----:B------:R-:W-:Y:S01]  /*07f0*/  IMAD.MOV R7, RZ, RZ, -R2 ;  /* 0x000000ffff077224 */ /* 0x000fe200078e0a02 */
[----:B------:R-:W-:Y:S01]  /*0800*/  IADD3 R5, PT, PT, R3, 0x3, RZ ;  /* 0x0000000303057810 */ /* 0x000fe20007ffe0ff */
[----:B------:R-:W-:-:S03]  /*0810*/  VIADD R6, R6, 0x8 ;  /* 0x0000000806067836 */ /* 0x000fc60000000000 */
[----:B------:R-:W-:-:S13]  /*0820*/  ISETP.GE.AND P0, PT, R7, RZ, PT ;  /* 0x000000ff0700720c */ /* 0x000fda0003f06270 */
[----:B------:R-:W-:Y:S05]  /*0830*/  @P0 BRA `(.L_x_13) ;  /* 0x0000000800ec0947 */ /* 0x000fea0003800000 */
[----:B------:R-:W-:Y:S01]  /*0840*/  IMAD.MOV R4, RZ, RZ, -R7 ;  /* 0x000000ffff047224 */ /* 0x000fe200078e0a07 */
[----:B------:R-:W-:-:S04]  /*0850*/  PLOP3.LUT P0, PT, PT, PT, PT, 0x80, 0x8 ;  /* 0x000000000008781c */ /* 0x000fc80003f0f070 */
[----:B------:R-:W-:-:S13]  /*0860*/  ISETP.GT.AND P1, PT, R4, 0xc, PT ;  /* 0x0000000c0400780c */ /* 0x000fda0003f24270 */
[----:B------:R-:W-:Y:S05]  /*0870*/  @!P1 BRA `(.L_x_14) ;  /* 0x0000000400d49947 */ /* 0x000fea0003800000 */
[----:B------:R-:W-:-:S13]  /*0880*/  PLOP3.LUT P0, PT, PT, PT, PT, 0x8, 0x80 ;  /* 0x000000000080781c */ /* 0x000fda0003f0e170 */
.L_x_15:
[C---:B---3--:R-:W-:Y:S01]  /*0890*/  IADD3 R9, PT, PT, R5.reuse, -0x3, RZ ;  /* 0xfffffffd05097810 */ /* 0x048fe20007ffe0ff */
[C---:B------:R-:W-:Y:S01]  /*08a0*/  VIADD R11, R5.reuse, 0xfffffffe ;  /* 0xfffffffe050b7836 */ /* 0x040fe20000000000 */
[CC--:B------:R-:W-:Y:S01]  /*08b0*/  ISETP.GE.U32.AND P5, PT, R5.reuse, R8.reuse, PT ;  /* 0x000000080500720c */ /* 0x0c0fe20003fa6070 */
[----:B------:R-:W-:Y:S01]  /*08c0*/  VIADD R23, R5, 0x2 ;  /* 0x0000000205177836 */ /* 0x000fe20000000000 */
[-C--:B------:R-:W-:Y:S01]  /*08d0*/  ISETP.GE.U32.AND P2, PT, R9, R8.reuse, PT ;  /* 0x000000080900720c */ /* 0x080fe20003f46070 */
[----:B------:R-:W-:Y:S01]  /*08e0*/  VIADD R9, R5, 0xffffffff ;  /* 0xffffffff05097836 */ /* 0x000fe20000000000 */
[-C--:B------:R-:W-:Y:S01]  /*08f0*/  ISETP.GE.U32.AND P3, PT, R11, R8.reuse, PT ;  /* 0x000000080b00720c */ /* 0x080fe20003f66070 */
[C---:B------:R-:W-:Y:S01]  /*0900*/  VIADD R22, R5.reuse, 0x4 ;  /* 0x0000000405167836 */ /* 0x040fe20000000000 */
[----:B01----:R-:W-:Y:S02]  /*0910*/  IADD3 R15, PT, PT, R5, 0x1, RZ ;  /* 0x00000001050f7810 */ /* 0x003fe40007ffe0ff */
[----:B------:R-:W-:-:S02]  /*0920*/  ISETP.GE.U32.AND P4, PT, R9, R8, PT ;  /* 0x000000080900720c */ /* 0x000fc40003f86070 */
[-C--:B------:R-:W-:Y:S02]  /*0930*/  ISETP.GE.U32.AND P6, PT, R15, R8.reuse, PT ;  /* 0x000000080f00720c */ /* 0x080fe40003fc6070 */
[----:B------:R-:W-:Y:S01]  /*0940*/  ISETP.GE.U32.AND P1, PT, R23, R8, PT ;  /* 0x000000081700720c */ /* 0x000fe20003f26070 */
[----:B------:R-:W-:Y:S01]  /*0950*/  @!P5 LDS R29, [R6+0x4] ;  /* 0x00000400061dd984 */ /* 0x000fe20000000800 */
[----:B------:R-:W0:Y:S01]  /*0960*/  @!P5 LDC.64 R14, c[0x0][0x3a0] ;  /* 0x0000e800ff0edb82 */ /* 0x000e220000000a00 */
[C---:B------:R-:W-:Y:S01]  /*0970*/  @!P2 VIADD R21, R24.reuse, 0xffffffff ;  /* 0xffffffff1815a836 */ /* 0x040fe20000000000 */
[----:B------:R-:W-:Y:S01]  /*0980*/  IADD3 R23, PT, PT, R5, 0x3, RZ ;  /* 0x0000000305177810 */ /* 0x000fe20007ffe0ff */
[----:B------:R-:W1:Y:S01]  /*0990*/  @!P2 LDS R11, [R6+-0x8] ;  /* 0xfffff800060ba984 */ /* 0x000e620000000800 */
[----:B------:R-:W-:Y:S02]  /*09a0*/  @!P5 IADD3 R4, PT, PT, R24, 0x2, RZ ;  /* 0x000000021804d810 */ /* 0x000fe40007ffe0ff */
[----:B------:R-:W-:Y:S01]  /*09b0*/  IADD3 R7, PT, PT, R7, 0x10, RZ ;  /* 0x0000001007077810 */ /* 0x000fe20007ffe0ff */
[----:B------:R-:W2:Y:S01]  /*09c0*/  @!P3 LDS R9, [R6+-0x4] ;  /* 0xfffffc000609b984 */ /* 0x000ea20000000800 */
[----:B------:R-:W3:Y:S03]  /*09d0*/  @!P2 LDC.64 R18, c[0x0][0x3a0] ;  /* 0x0000e800ff12ab82 */ /* 0x000ee60000000a00 */
[----:B------:R-:W4:Y:S04]  /*09e0*/  @!P4 LDS R27, [R6] ;  /* 0x00000000061bc984 */ /* 0x000f280000000800 */
[----:B------:R-:W5:Y:S01]  /*09f0*/  @!P6 LDS R25, [R6+0x8] ;  /* 0x000008000619e984 */ /* 0x000f620000000800 */
[----:B------:R-:W1:Y:S08]  /*0a00*/  @!P3 LDC.64 R12, c[0x0][0x3a0] ;  /* 0x0000e800ff0cbb82 */ /* 0x000e700000000a00 */
[----:B------:R-:W4:Y:S01]  /*0a10*/  @!P4 LDC.64 R16, c[0x0][0x3a0] ;  /* 0x0000e800ff10cb82 */ /* 0x000f220000000a00 */
[----:B0-----:R-:W-:Y:S01]  /*0a20*/  @!P5 IMAD.WIDE.U32 R14, R4, 0x4, R14 ;  /* 0x00000004040ed825 */ /* 0x001fe200078e000e */
[----:B------:R-:W-:-:S03]  /*0a30*/  @!P6 IADD3 R4, PT, PT, R24, 0x3, RZ ;  /* 0x000000031804e810 */ /* 0x000fc60007ffe0ff */
[----:B---3--:R-:W-:-:S04]  /*0a40*/  @!P2 IMAD.WIDE.U32 R18, R21, 0x4, R18 ;  /* 0x000000041512a825 */ /* 0x008fc800078e0012 */
[C---:B-1----:R-:W-:Y:S02]  /*0a50*/  @!P3 IMAD.WIDE.U32 R20, R24.reuse, 0x4, R12 ;  /* 0x000000041814b825 */ /* 0x042fe400078e000c */
[----:B------:R-:W0:Y:S01]  /*0a60*/  @!P6 LDC.64 R12, c[0x0][0x3a0] ;  /* 0x0000e800ff0ceb82 */ /* 0x000e220000000a00 */
[----:B------:R1:W-:Y:S01]  /*0a70*/  @!P2 STG.E desc[UR6][R18.64], R11 ;  /* 0x0000000b1200a986 */ /* 0x0003e2000c101906 */
[-C--:B------:R-:W-:Y:S01]  /*0a80*/  ISETP.GE.U32.AND P2, PT, R23, R8.reuse, PT ;  /* 0x000000081700720c */ /* 0x080fe20003f46070 */
[----:B------:R-:W-:Y:S02]  /*0a90*/  @!P4 VIADD R23, R24, 0x1 ;  /* 0x000000011817c836 */ /* 0x000fe40000000000 */
[----:B--2---:R2:W-:Y:S01]  /*0aa0*/  @!P3 STG.E desc[UR6][R20.64], R9 ;  /* 0x000000091400b986 */ /* 0x0045e2000c101906 */
[----:B------:R-:W-:Y:S01]  /*0ab0*/  ISETP.GE.U32.AND P3, PT, R22, R8, PT ;  /* 0x000000081600720c */ /* 0x000fe20003f66070 */
[----:B----4-:R-:W-:Y:S02]  /*0ac0*/  @!P4 IMAD.WIDE.U32 R16, R23, 0x4, R16 ;  /* 0x000000041710c825 */ /* 0x010fe400078e0010 */
[----:B------:R-:W3:Y:S02]  /*0ad0*/  @!P1 LDS R23, [R6+0xc] ;  /* 0x00000c0006179984 */ /* 0x000ee40000000800 */
[----:B-1----:R-:W-:-:S02]  /*0ae0*/  VIADD R11, R5, 0x5 ;  /* 0x00000005050b7836 */ /* 0x002fc40000000000 */
[----:B------:R1:W-:Y:S01]  /*0af0*/  @!P4 STG.E desc[UR6][R16.64], R27 ;  /* 0x0000001b1000c986 */ /* 0x0003e2000c101906 */
[----:B------:R-:W-:Y:S01]  /*0b00*/  VIADD R19, R5, 0x6 ;  /* 0x0000000605137836 */ /* 0x000fe20000000000 */
[----:B--2---:R-:W2:Y:S01]  /*0b10*/  @!P2 LDC.64 R20, c[0x0][0x3a0] ;  /* 0x0000e800ff14ab82 */ /* 0x004ea20000000a00 */
[-C--:B------:R-:W-:Y:S01]  /*0b20*/  ISETP.GE.U32.AND P4, PT, R11, R8.reuse, PT ;  /* 0x000000080b00720c */ /* 0x080fe20003f86070 */
[----:B------:R4:W-:Y:S02]  /*0b30*/  @!P5 STG.E desc[UR6][R14.64], R29 ;  /* 0x0000001d0e00d986 */ /* 0x0009e4000c101906 */
[----:B------:R-:W-:Y:S02]  /*0b40*/  ISETP.GE.U32.AND P5, PT, R19, R8, PT ;  /* 0x000000081300720c */ /* 0x000fe40003fa6070 */
[----:B------:R-:W3:Y:S01]  /*0b50*/  @!P2 LDS R11, [R6+0x10] ;  /* 0x00001000060ba984 */ /* 0x000ee20000000800 */
[----:B0-----:R-:W-:Y:S01]  /*0b60*/  @!P6 IMAD.WIDE.U32 R12, R4, 0x4, R12 ;  /* 0x00000004040ce825 */ /* 0x001fe200078e000c */
[----:B------:R-:W0:Y:S02]  /*0b70*/  @!P1 LDC.64 R18, c[0x0][0x3a0] ;  /* 0x0000e800ff129b82 */ /* 0x000e240000000a00 */
[----:B------:R-:W3:Y:S01]  /*0b80*/  @!P3 LDS R9, [R6+0x14] ;  /* 0x000014000609b984 */ /* 0x000ee20000000800 */
[----:B-1----:R-:W-:-:S02]  /*0b90*/  VIADD R27, R24, 0x4 ;  /* 0x00000004181b7836 */ /* 0x002fc40000000000 */
[----:B------:R-:W-:Y:S01]  /*0ba0*/  @!P3 VIADD R4, R24, 0x6 ;  /* 0x000000061804b836 */ /* 0x000fe20000000000 */
[----:B------:R-:W1:Y:S01]  /*0bb0*/  @!P4 LDS R22, [R6+0x18] ;  /* 0x000018000616c984 */ /* 0x000e620000000800 */
[----:B----4-:R-:W-:Y:S01]  /*0bc0*/  VIADD R15, R5, 0x7 ;  /* 0x00000007050f7836 */ /* 0x010fe20000000000 */
[----:B------:R-:W4:Y:S02]  /*0bd0*/  @!P3 LDC.64 R16, c[0x0][0x3a0] ;  /* 0x0000e800ff10bb82 */ /* 0x000f240000000a00 */
[----:B------:R-:W1:Y:S04]  /*0be0*/  @!P5 LDS R28, [R6+0x1c] ;  /* 0x00001c00061cd984 */ /* 0x000e680000000800 */
[----:B-----5:R5:W-:Y:S01]  /*0bf0*/  @!P6 STG.E desc[UR6][R12.64], R25 ;  /* 0x000000190c00e986 */ /* 0x020be2000c101906 */
[----:B------:R-:W-:-:S02]  /*0c00*/  ISETP.GE.U32.AND P6, PT, R15, R8, PT ;  /* 0x000000080f00720c */ /* 0x000fc40003fc6070 */
[----:B------:R-:W1:Y:S01]  /*0c10*/  @!P5 LDC.64 R14, c[0x0][0x3a0] ;  /* 0x0000e800ff0edb82 */ /* 0x000e620000000a00 */
[----:B0-----:R-:W-:Y:S01]  /*0c20*/  @!P1 IMAD.WIDE.U32 R26, R27, 0x4, R18 ;  /* 0x000000041b1a9825 */ /* 0x001fe200078e0012 */
[----:B------:R-:W-:-:S06]  /*0c30*/  @!P2 IADD3 R19, PT, PT, R24, 0x5, RZ ;  /* 0x000000051813a810 */ /* 0x000fcc0007ffe0ff */
[----:B-----5:R-:W0:Y:S01]  /*0c40*/  @!P4 LDC.64 R12, c[0x0][0x3a0] ;  /* 0x0000e800ff0ccb82 */ /* 0x020e220000000a00 */
[----:B------:R-:W-:Y:S02]  /*0c50*/  IADD3 R25, PT, PT, R5, 0xa, RZ ;  /* 0x0000000a05197810 */ /* 0x000fe40007ffe0ff */
[----:B------:R-:W5:Y:S01]  /*0c60*/  @!P6 LDS R29, [R6+0x20] ;  /* 0x00002000061de984 */ /* 0x000f620000000800 */
[----:B--2---:R-:W-:Y:S01]  /*0c70*/  @!P2 IMAD.WIDE.U32 R18, R19, 0x4, R20 ;  /* 0x000000041312a825 */ /* 0x004fe200078e0014 */
[----:B------:R-:W-:Y:S02]  /*0c80*/  IADD3 R21, PT, PT, R5, 0x9, RZ ;  /* 0x0000000905157810 */ /* 0x000fe40007ffe0ff */
[----:B---3--:R2:W-:Y:S01]  /*0c90*/  @!P1 STG.E desc[UR6][R26.64], R23 ;  /* 0x000000171a009986 */ /* 0x0085e2000c101906 */
[----:B----4-:R-:W-:-:S03]  /*0ca0*/  @!P3 IMAD.WIDE.U32 R16, R4, 0x4, R16 ;  /* 0x000000040410b825 */ /* 0x010fc600078e0010 */
[----:B------:R-:W-:Y:S01]  /*0cb0*/  @!P2 STG.E desc[UR6][R18.64], R11 ;  /* 0x0000000b1200a986 */ /* 0x000fe2000c101906 */
[-C--:B------:R-:W-:Y:S01]  /*0cc0*/  ISETP.GE.U32.AND P2, PT, R21, R8.reuse, PT ;  /* 0x000000081500720c */ /* 0x080fe20003f46070 */
[C---:B------:R-:W-:Y:S02]  /*0cd0*/  @!P4 VIADD R21, R24.reuse, 0x7 ;  /* 0x000000071815c836 */ /* 0x040fe40000000000 */
[----:B------:R3:W-:Y:S01]  /*0ce0*/  @!P3 STG.E desc[UR6][R16.64], R9 ;  /* 0x000000091000b986 */ /* 0x0007e2000c101906 */
[-C--:B------:R-:W-:Y:S01]  /*0cf0*/  ISETP.GE.U32.AND P3, PT, R25, R8.reuse, PT ;  /* 0x000000081900720c */ /* 0x080fe20003f66070 */
[----:B--2---:R-:W-:Y:S01]  /*0d00*/  VIADD R23, R5, 0x8 ;  /* 0x0000000805177836 */ /* 0x004fe20000000000 */
[----:B------:R-:W2:Y:S04]  /*0d10*/  @!P6 LDC.64 R26, c[0x0][0x3a0] ;  /* 0x0000e800ff1aeb82 */ /* 0x000ea80000000a00 */
[----:B------:R-:W-:Y:S01]  /*0d20*/  ISETP.GE.U32.AND P1, PT, R23, R8, PT ;  /* 0x000000081700720c */ /* 0x000fe20003f26070 */
[----:B------:R-:W-:-:S02]  /*0d30*/  VIADD R23, R24, 0x8 ;  /* 0x0000000818177836 */ /* 0x000fc40000000000 */
[----:B0-----:R-:W-:Y:S01]  /*0d40*/  @!P4 IMAD.WIDE.U32 R12, R21, 0x4, R12 ;  /* 0x00000004150cc825 */ /* 0x001fe200078e000c */
[----:B---3--:R-:W-:-:S03]  /*0d50*/  @!P6 IADD3 R17, PT, PT, R24, 0x9, RZ ;  /* 0x000000091811e810 */ /* 0x008fc60007ffe0ff */
[----:B-1----:R-:W-:Y:S01]  /*0d60*/  @!P5 IMAD.WIDE.U32 R14, R23, 0x4, R14 ;  /* 0x00000004170ed825 */ /* 0x002fe200078e000e */
[----:B------:R0:W-:Y:S03]  /*0d70*/  @!P4 STG.E desc[UR6][R12.64], R22 ;  /* 0x000000160c00c986 */ /* 0x0001e6000c101906 */
[C---:B------:R-:W-:Y:S01]  /*0d80*/  VIADD R21, R5.reuse, 0xb ;  /* 0x0000000b05157836 */ /* 0x040fe20000000000 */
[----:B------:R1:W-:Y:S01]  /*0d90*/  @!P5 STG.E desc[UR6][R14.64], R28 ;  /* 0x0000001c0e00d986 */ /* 0x0003e2000c101906 */
[C---:B------:R-:W-:Y:S02]  /*0da0*/  VIADD R11, R5.reuse, 0xc ;  /* 0x0000000c050b7836 */ /* 0x040fe40000000000 */
[----:B------:R-:W-:Y:S01]  /*0db0*/  VIADD R5, R5, 0x10 ;  /* 0x0000001005057836 */ /* 0x000fe20000000000 */
[-C--:B------:R-:W-:Y:S01]  /*0dc0*/  ISETP.GE.U32.AND P4, PT, R21, R8.reuse, PT ;  /* 0x000000081500720c */ /* 0x080fe20003f86070 */
[----:B------:R-:W3:Y:S01]  /*0dd0*/  @!P1 LDS R25, [R6+0x24] ;  /* 0x0000240006199984 */ /* 0x000ee20000000800 */
[----:B------:R-:W-:Y:S01]  /*0de0*/  ISETP.GE.U32.AND P5, PT, R11, R8, PT ;  /* 0x000000080b00720c */ /* 0x000fe20003fa6070 */
[----:B------:R-:W4:Y:S01]  /*0df0*/  @!P1 LDC.64 R20, c[0x0][0x3a0] ;  /* 0x0000e800ff149b82 */ /* 0x000f220000000a00 */
[----:B--2---:R-:W-:Y:S01]  /*0e00*/  @!P6 IMAD.WIDE.U32 R26, R17, 0x4, R26 ;  /* 0x00000004111ae825 */ /* 0x004fe200078e001a */
[----:B------:R-:W2:Y:S03]  /*0e10*/  @!P2 LDS R23, [R6+0x28] ;  /* 0x000028000617a984 */ /* 0x000ea60000000800 */
[C---:B0-----:R-:W-:Y:S01]  /*0e20*/  @!P1 VIADD R22, R24.reuse, 0xa ;  /* 0x0000000a18169836 */ /* 0x041fe20000000000 */
[----:B------:R-:W0:Y:S01]  /*0e30*/  @!P3 LDS R11, [R6+0x2c] ;  /* 0x00002c00060bb984 */ /* 0x000e220000000800 */
[----:B-1----:R-:W-:Y:S01]  /*0e40*/  IADD3 R28, PT, PT, R24, 0xc, RZ ;  /* 0x0000000c181c7810 */ /* 0x002fe20007ffe0ff */
[----:B------:R-:W1:Y:S02]  /*0e50*/  @!P2 LDC.64 R12, c[0x0][0x3a0] ;  /* 0x0000e800ff0cab82 */ /* 0x000e640000000a00 */
[----:B------:R-:W0:Y:S04]  /*0e60*/  @!P4 LDS R9, [R6+0x30] ;  /* 0x000030000609c984 */ /* 0x000e280000000800 */
[----:B------:R5:W0:Y:S02]  /*0e70*/  @!P5 LDS R4, [R6+0x34] ;  /* 0x000034000604d984 */ /* 0x000a240000000800 */
[----:B------:R-:W2:Y:S02]  /*0e80*/  @!P3 LDC.64 R14, c[0x0][0x3a0] ;  /* 0x0000e800ff0ebb82 */ /* 0x000ea40000000a00 */
[----:B-----5:R0:W-:Y:S01]  /*0e90*/  @!P6 STG.E desc[UR6][R26.64], R29 ;  /* 0x0000001d1a00e986 */ /* 0x0201e2000c101906 */
[----:B------:R-:W-:-:S05]  /*0ea0*/  VIADD R6, R6, 0x40 ;  /* 0x0000004006067836 */ /* 0x000fca0000000000 */
[----:B------:R-:W5:Y:S01]  /*0eb0*/  @!P4 LDC.64 R16, c[0x0][0x3a0] ;  /* 0x0000e800ff10cb82 */ /* 0x000f620000000a00 */
[----:B----4-:R-:W-:-:S04]  /*0ec0*/  @!P1 IMAD.WIDE.U32 R20, R22, 0x4, R20 ;  /* 0x0000000416149825 */ /* 0x010fc800078e0014 */
[----:B------:R-:W-:-:S03]  /*0ed0*/  @!P2 VIADD R22, R24, 0xb ;  /* 0x0000000b1816a836 */ /* 0x000fc60000000000 */
[----:B------:R-:W4:Y:S01]  /*0ee0*/  @!P5 LDC.64 R18, c[0x0][0x3a0] ;  /* 0x0000e800ff12db82 */ /* 0x000f220000000a00 */
[----:B-1----:R-:W-:-:S04]  /*0ef0*/  @!P2 IMAD.WIDE.U32 R12, R22, 0x4, R12 ;  /* 0x00000004160ca825 */ /* 0x002fc800078e000c */
[----:B------:R-:W-:Y:S01]  /*0f00*/  @!P4 VIADD R22, R24, 0xd ;  /* 0x0000000d1816c836 */ /* 0x000fe20000000000 */
[----:B---3--:R3:W-:Y:S01]  /*0f10*/  @!P1 STG.E desc[UR6][R20.64], R25 ;  /* 0x0000001914009986 */ /* 0x0087e2000c101906 */
[----:B------:R-:W-:Y:S01]  /*0f20*/  ISETP.GE.AND P1, PT, R7, -0xc, PT ;  /* 0xfffffff40700780c */ /* 0x000fe20003f26270 */
[----:B--2---:R-:W-:Y:S02]  /*0f30*/  @!P3 IMAD.WIDE.U32 R14, R28, 0x4, R14 ;  /* 0x000000041c0eb825 */ /* 0x004fe400078e000e */
[----:B------:R3:W-:Y:S02]  /*0f40*/  @!P2 STG.E desc[UR6][R12.64], R23 ;  /* 0x000000170c00a986 */ /* 0x0007e4000c101906 */
[C---:B------:R-:W-:Y:S01]  /*0f50*/  @!P5 VIADD R28, R24.reuse, 0xe ;  /* 0x0000000e181cd836 */ /* 0x040fe20000000000 */
[----:B------:R-:W-:Y:S01]  /*0f60*/  IADD3 R24, PT, PT, R24, 0x10, RZ ;  /* 0x0000001018187810 */ /* 0x000fe20007ffe0ff */
[----:B0-----:R3:W-:Y:S01]  /*0f70*/  @!P3 STG.E desc[UR6][R14.64], R11 ;  /* 0x0000000b0e00b986 */ /* 0x0017e2000c101906 */
[----:B-----5:R-:W-:-:S05]  /*0f80*/  @!P4 IMAD.WIDE.U32 R16, R22, 0x4, R16 ;  /* 0x000000041610c825 */ /* 0x020fca00078e0010 */
[----:B------:R3:W-:Y:S01]  /*0f90*/  @!P4 STG.E desc[UR6][R16.64], R9 ;  /* 0x000000091000c986 */ /* 0x0007e2000c101906 */
[----:B----4-:R-:W-:-:S05]  /*0fa0*/  @!P5 IMAD.WIDE.U32 R18, R28, 0x4, R18 ;  /* 0x000000041c12d825 */ /* 0x010fca00078e0012 */
[----:B------:R3:W-:Y:S01]  /*0fb0*/  @!P5 STG.E desc[UR6][R18.64], R4 ;  /* 0x000000041200d986 */ /* 0x0007e2000c101906 */
[----:B------:R-:W-:Y:S05]  /*0fc0*/  @!P1 BRA `(.L_x_15) ;  /* 0xfffffff800309947 */ /* 0x000fea000383ffff */
.L_x_14:
[----:B---3--:R-:W-:-:S05]  /*0fd0*/  IMAD.MOV R4, RZ, RZ, -R7 ;  /* 0x000000ffff047224 */ /* 0x008fca00078e0a07 */
[----:B------:R-:W-:-:S13]  /*0fe0*/  ISETP.GT.AND P1, PT, R4, 0x4, PT ;  /* 0x000000040400780c */ /* 0x000fda0003f24270 */
[----:B------:R-:W-:Y:S05]  /*0ff0*/  @!P1 BRA `(.L_x_16) ;  /* 0x0000000000f49947 */ /* 0x000fea0003800000 */
[C---:B------:R-:W-:Y:S01]  /*1000*/  VIADD R9, R5.reuse, 0xfffffffd ;  /* 0xfffffffd05097836 */ /* 0x040fe20000000000 */
[CC--:B------:R-:W-:Y:S01]  /*1010*/  ISETP.GE.U32.AND P3, PT, R5.reuse, R8.reuse, PT ;  /* 0x000000080500720c */ /* 0x0c0fe20003f66070 */
[----:B------:R-:W-:Y:S02]  /*1020*/  VIADD R11, R5, 0x1 ;  /* 0x00000001050b7836 */ /* 0x000fe40000000000 */
[----:B------:R-:W-:Y:S01]  /*1030*/  VIADD R4, R6, 0x10 ;  /* 0x0000001006047836 */ /* 0x000fe20000000000 */
[-C--:B------:R-:W-:Y:S01]  /*1040*/  ISETP.GE.U32.AND P6, PT, R9, R8.reuse, PT ;  /* 0x000000080900720c */ /* 0x080fe20003fc6070 */
[----:B------:R-:W-:Y:S01]  /*1050*/  VIADD R7, R7, 0x4 ;  /* 0x0000000407077836 */ /* 0x000fe20000000000 */
[----:B------:R-:W-:Y:S02]  /*1060*/  IADD3 R9, PT, PT, R5, -0x2, RZ ;  /* 0xfffffffe05097810 */ /* 0x000fe40007ffe0ff */
[-C--:B------:R-:W-:Y:S01]  /*1070*/  ISETP.GE.U32.AND P2, PT, R11, R8.reuse, PT ;  /* 0x000000080b00720c */ /* 0x080fe20003f46070 */
[----:B------:R-:W-:Y:S01]  /*1080*/  VIADD R11, R5, 0x2 ;  /* 0x00000002050b7836 */ /* 0x000fe20000000000 */
[CC--:B------:R-:W-:Y:S01]  /*1090*/  ISETP.GE.U32.AND P5, PT, R9.reuse, R8.reuse, PT ;  /* 0x000000080900720c */ /* 0x0c0fe20003fa6070 */
[----:B------:R-:W-:Y:S01]  /*10a0*/  VIADD R9, R9, 0x1 ;  /* 0x0000000109097836 */ /* 0x000fe20000000000 */
[----:B------:R-:W-:Y:S01]  /*10b0*/  IADD3 R5, PT, PT, R5, 0x4, RZ ;  /* 0x0000000405057810 */ /* 0x000fe20007ffe0ff */
[----:B------:R-:W-:Y:S01]  /*10c0*/  @!P3 LDS R25, [R6+0x4] ;  /* 0x000004000619b984 */ /* 0x000fe20000000800 */
[-C--:B------:R-:W-:Y:S01]  /*10d0*/  ISETP.GE.U32.AND P1, PT, R11, R8.reuse, PT ;  /* 0x000000080b00720c */ /* 0x080fe20003f26070 */
[----:B0-----:R-:W0:Y:S01]  /*10e0*/  @!P3 LDC.64 R18, c[0x0][0x3a0] ;  /* 0x0000e800ff12bb82 */ /* 0x001e220000000a00 */
[----:B------:R-:W-:Y:S01]  /*10f0*/  ISETP.GE.U32.AND P4, PT, R9, R8, PT ;  /* 0x000000080900720c */ /* 0x000fe20003f86070 */
[----:B------:R-:W2:Y:S01]  /*1100*/  @!P6 LDS R21, [R6+-0x8] ;  /* 0xfffff8000615e984 */ /* 0x000ea20000000800 */
[----:B------:R-:W-:-:S02]  /*1110*/  @!P6 IADD3 R9, PT, PT, R24, -0x1, RZ ;  /* 0xffffffff1809e810 */ /* 0x000fc40007ffe0ff */
[----:B------:R-:W-:Y:S01]  /*1120*/  IADD3 R7, PT, PT, R7, 0x4, RZ ;  /* 0x0000000407077810 */ /* 0x000fe20007ffe0ff */
[----:B------:R-:W-:Y:S02]  /*1130*/  @!P2 LDS R23, [R6+0x8] ;  /* 0x000008000617a984 */ /* 0x000fe40000000800 */
[----:B-1----:R-:W1:Y:S02]  /*1140*/  @!P6 LDC.64 R16, c[0x0][0x3a0] ;  /* 0x0000e800ff10eb82 */ /* 0x002e640000000a00 */
[----:B------:R-:W3:Y:S04]  /*1150*/  @!P5 LDS R28, [R6+-0x4] ;  /* 0xfffffc00061cd984 */ /* 0x000ee80000000800 */
[----:B------:R4:W5:Y:S01]  /*1160*/  @!P4 LDS R29, [R6] ;  /* 0x00000000061dc984 */ /* 0x0009620000000800 */
[C---:B------:R-:W-:Y:S01]  /*1170*/  @!P4 VIADD R27, R24.reuse, 0x1 ;  /* 0x00000001181bc836 */ /* 0x040fe20000000000 */
[----:B------:R-:W2:Y:S02]  /*1180*/  @!P5 LDC.64 R14, c[0x0][0x3a0] ;  /* 0x0000e800ff0edb82 */ /* 0x000ea40000000a00 */
[----:B------:R-:W5:Y:S01]  /*1190*/  @!P1 LDS R22, [R4+-0x4] ;  /* 0xfffffc0004169984 */ /* 0x000f620000000800 */
[----:B----4-:R-:W-:-:S05]  /*11a0*/  @!P3 IADD3 R6, PT, PT, R24, 0x2, RZ ;  /* 0x000000021806b810 */ /* 0x010fca0007ffe0ff */
[----:B------:R-:W4:Y:S01]  /*11b0*/  @!P4 LDC.64 R12, c[0x0][0x3a0] ;  /* 0x0000e800ff0ccb82 */ /* 0x000f220000000a00 */
[----:B0-----:R-:W-:-:S04]  /*11c0*/  @!P3 IMAD.WIDE.U32 R18, R6, 0x4, R18 ;  /* 0x000000040612b825 */ /* 0x001fc800078e0012 */
[----:B------:R-:W-:Y:S02]  /*11d0*/  VIADD R6, R24, 0x4 ;  /* 0x0000000418067836 */ /* 0x000fe40000000000 */
[----:B-1----:R-:W-:-:S04]  /*11e0*/  @!P6 IMAD.WIDE.U32 R16, R9, 0x4, R16 ;  /* 0x000000040910e825 */ /* 0x002fc800078e0010 */
[----:B------:R-:W-:Y:S02]  /*11f0*/  VIADD R9, R11, 0x1 ;  /* 0x000000010b097836 */ /* 0x000fe40000000000 */
[----:B--2---:R-:W-:-:S03]  /*1200*/  @!P5 IMAD.WIDE.U32 R14, R24, 0x4, R14 ;  /* 0x00000004180ed825 */ /* 0x004fc600078e000e */
[-C--:B------:R-:W-:Y:S01]  /*1210*/  ISETP.GE.U32.AND P0, PT, R9, R8.reuse, PT ;  /* 0x000000080900720c */ /* 0x080fe20003f06070 */
[----:B------:R0:W-:Y:S01]  /*1220*/  @!P6 STG.E desc[UR6][R16.64], R21 ;  /* 0x000000151000e986 */ /* 0x0001e2000c101906 */
[C---:B------:R-:W-:Y:S01]  /*1230*/  ISETP.GE.U32.AND P6, PT, R5.reuse, R8, PT ;  /* 0x000000080500720c */ /* 0x040fe20003fc6070 */
[----:B------:R-:W-:Y:S02]  /*1240*/  @!P2 VIADD R24, R24, 0x3 ;  /* 0x000000031818a836 */ /* 0x000fe40000000000 */
[----:B------:R-:W-:Y:S02]  /*1250*/  VIADD R5, R5, 0x4 ;  /* 0x0000000405057836 */ /* 0x000fe40000000000 */
[----:B----4-:R-:W-:Y:S01]  /*1260*/  @!P4 IMAD.WIDE.U32 R26, R27, 0x4, R12 ;  /* 0x000000041b1ac825 */ /* 0x010fe200078e000c */
[----:B---3--:R1:W-:Y:S04]  /*1270*/  @!P5 STG.E desc[UR6][R14.64], R28 ;  /* 0x0000001c0e00d986 */ /* 0x0083e8000c101906 */
[----:B-----5:R-:W-:Y:S01]  /*1280*/  @!P4 STG.E desc[UR6][R26.64], R29 ;  /* 0x0000001d1a00c986 */ /* 0x020fe2000c101906 */
[----:B0-----:R-:W0:Y:S03]  /*1290*/  @!P2 LDC.64 R20, c[0x0][0x3a0] ;  /* 0x0000e800ff14ab82 */ /* 0x001e260000000a00 */
[----:B------:R-:W2:Y:S04]  /*12a0*/  @!P0 LDS R11, [R4] ;  /* 0x00000000040b8984 */ /* 0x000ea80000000800 */
[----:B------:R-:W3:Y:S01]  /*12b0*/  @!P6 LDS R9, [R4+0x4] ;  /* 0x000004000409e984 */ /* 0x000ee20000000800 */
[----:B-1----:R-:W1:Y:S01]  /*12c0*/  @!P1 LDC.64 R14, c[0x0][0x3a0] ;  /* 0x0000e800ff0e9b82 */ /* 0x002e620000000a00 */
[----:B------:R-:W-:-:S02]  /*12d0*/  @!P0 IADD3 R28, PT, PT, R6, 0x1, RZ ;  /* 0x00000001061c8810 */ /* 0x000fc40007ffe0ff */
[----:B------:R4:W-:Y:S05]  /*12e0*/  @!P3 STG.E desc[UR6][R18.64], R25 ;  /* 0x000000191200b986 */ /* 0x0009ea000c101906 */
[----:B------:R-:W5:Y:S08]  /*12f0*/  @!P0 LDC.64 R12, c[0x0][0x3a0] ;  /* 0x0000e800ff0c8b82 */ /* 0x000f700000000a00 */
[----:B------:R-:W4:Y:S01]  /*1300*/  @!P6 LDC.64 R16, c[0x0][0x3a0] ;  /* 0x0000e800ff10eb82 */ /* 0x000f220000000a00 */
[----:B0-----:R-:W-:-:S04]  /*1310*/  @!P2 IMAD.WIDE.U32 R20, R24, 0x4, R20 ;  /* 0x000000041814a825 */ /* 0x001fc800078e0014 */
[C---:B------:R-:W-:Y:S01]  /*1320*/  @!P6 VIADD R24, R6.reuse, 0x2 ;  /* 0x000000020618e836 */ /* 0x040fe20000000000 */
[----:B------:R0:W-:Y:S01]  /*1330*/  @!P2 STG.E desc[UR6][R20.64], R23 ;  /* 0x000000171400a986 */ /* 0x0001e2000c101906 */
[----:B-1----:R-:W-:-:S05]  /*1340*/  @!P1 IMAD.WIDE.U32 R14, R6, 0x4, R14 ;  /* 0x00000004060e9825 */ /* 0x002fca00078e000e */
[----:B------:R0:W-:Y:S01]  /*1350*/  @!P1 STG.E desc[UR6][R14.64], R22 ;  /* 0x000000160e009986 */ /* 0x0001e2000c101906 */
[----:B-----5:R-:W-:-:S05]  /*1360*/  @!P0 IMAD.WIDE.U32 R12, R28, 0x4, R12 ;  /* 0x000000041c0c8825 */ /* 0x020fca00078e000c */
[----:B--2---:R0:W-:Y:S01]  /*1370*/  @!P0 STG.E desc[UR6][R12.64], R11 ;  /* 0x0000000b0c008986 */ /* 0x0041e2000c101906 */
[----:B------:R-:W-:Y:S01]  /*1380*/  PLOP3.LUT P0, PT, PT, PT, PT, 0x8, 0x80 ;  /* 0x000000000080781c */ /* 0x000fe20003f0e170 */
[----:B----4-:R-:W-:-:S04]  /*1390*/  @!P6 IMAD.WIDE.U32 R16, R24, 0x4, R16 ;  /* 0x000000041810e825 */ /* 0x010fc800078e0010 */
[----:B------:R-:W-:Y:S01]  /*13a0*/  VIADD R24, R6, 0x4 ;  /* 0x0000000406187836 */ /* 0x000fe20000000000 */
[----:B---3--:R0:W-:Y:S01]  /*13b0*/  @!P6 STG.E desc[UR6][R16.64], R9 ;  /* 0x000000091000e986 */ /* 0x0081e2000c101906 */
[----:B------:R-:W-:-:S07]  /*13c0*/  IADD3 R6, PT, PT, R4, 0x10, RZ ;  /* 0x0000001004067810 */ /* 0x000fce0007ffe0ff */
.L_x_16:
[----:B------:R-:W-:-:S13]  /*13d0*/  ISETP.NE.OR P0, PT, R7, RZ, P0 ;  /* 0x000000ff0700720c */ /* 0x000fda0000705670 */
[----:B------:R-:W-:Y:S05]  /*13e0*/  @!P0 BRA `(.L_x_12) ;  /* 0x0000000000808947 */ /* 0x000fea0003800000 */
.L_x_13:
[C---:B0--3--:R-:W-:Y:S01]  /*13f0*/  VIADD R9, R5.reuse, 0xfffffffd ;  /* 0xfffffffd05097836 */ /* 0x049fe20000000000 */
[C---:B------:R-:W-:Y:S01]  /*1400*/  IADD3 R11, PT, PT, R5.reuse, -0x1, RZ ;  /* 0xffffffff050b7810 */ /* 0x040fe20007ffe0ff */
[C---:B------:R-:W-:Y:S01]  /*1410*/  VIADD R13, R5.reuse, 0xfffffffe ;  /* 0xfffffffe050d7836 */ /* 0x040fe20000000000 */
[-C--:B------:R-:W-:Y:S01]  /*1420*/  ISETP.GE.U32.AND P3, PT, R5, R8.reuse, PT ;  /* 0x000000080500720c */ /* 0x080fe20003f66070 */
[----:B------:R-:W-:Y:S01]  /*1430*/  VIADD R7, R7, 0x4 ;  /* 0x0000000407077836 */ /* 0x000fe20000000000 */
[-C--:B------:R-:W-:Y:S01]  /*1440*/  ISETP.GE.U32.AND P0, PT, R9, R8.reuse, PT ;  /* 0x000000080900720c */ /* 0x080fe20003f06070 */
[----:B------:R-:W-:Y:S01]  /*1450*/  VIADD R5, R5, 0x4 ;  /* 0x0000000405057836 */ /* 0x000fe20000000000 */
[-C--:B------:R-:W-:Y:S02]  /*1460*/  ISETP.GE.U32.AND P1, PT, R13, R8.reuse, PT ;  /* 0x000000080d00720c */ /* 0x080fe40003f26070 */
[----:B------:R-:W-:-:S07]  /*1470*/  ISETP.GE.U32.AND P2, PT, R11, R8, PT ;  /* 0x000000080b00720c */ /* 0x000fce0003f46070 */
[----:B------:R-:W-:Y:S01]  /*1480*/  @!P3 LDS R9, [R6+0x4] ;  /* 0x000004000609b984 */ /* 0x000fe20000000800 */
[----:B-1----:R-:W0:Y:S01]  /*1490*/  @!P3 LDC.64 R14, c[0x0][0x3a0] ;  /* 0x0000e800ff0ebb82 */ /* 0x002e220000000a00 */
[C---:B------:R-:W-:Y:S01]  /*14a0*/  @!P0 VIADD R27, R24.reuse, 0xffffffff ;  /* 0xffffffff181b8836 */ /* 0x040fe20000000000 */
[C---:B------:R-:W-:Y:S01]  /*14b0*/  @!P3 IADD3 R25, PT, PT, R24.reuse, 0x2, RZ ;  /* 0x000000021819b810 */ /* 0x040fe20007ffe0ff */
[----:B------:R-:W1:Y:S02]  /*14c0*/  @!P0 LDS R23, [R6+-0x8] ;  /* 0xfffff80006178984 */ /* 0x000e640000000800 */
[----:B------:R-:W-:Y:S02]  /*14d0*/  @!P2 VIADD R29, R24, 0x1 ;  /* 0x00000001181da836 */ /* 0x000fe40000000000 */
[----:B------:R-:W2:Y:S01]  /*14e0*/  @!P1 LDS R21, [R6+-0x4] ;  /* 0xfffffc0006159984 */ /* 0x000ea20000000800 */
[----:B------:R-:W3:Y:S03]  /*14f0*/  @!P0 LDC.64 R12, c[0x0][0x3a0] ;  /* 0x0000e800ff0c8b82 */ /* 0x000ee60000000a00 */
[----:B------:R4:W5:Y:S05]  /*1500*/  @!P2 LDS R11, [R6] ;  /* 0x00000000060ba984 */ /* 0x00096a0000000800 */
[----:B------:R-:W1:Y:S01]  /*1510*/  @!P1 LDC.64 R18, c[0x0][0x3a0] ;  /* 0x0000e800ff129b82 */ /* 0x000e620000000a00 */
[----:B----4-:R-:W-:-:S07]  /*1520*/  IADD3 R6, PT, PT, R6, 0x10, RZ ;  /* 0x0000001006067810 */ /* 0x010fce0007ffe0ff */
[----:B------:R-:W4:Y:S01]  /*1530*/  @!P2 LDC.64 R16, c[0x0][0x3a0] ;  /* 0x0000e800ff10ab82 */ /* 0x000f220000000a00 */
[----:B0-----:R-:W-:-:S04]  /*1540*/  @!P3 IMAD.WIDE.U32 R14, R25, 0x4, R14 ;  /* 0x00000004190eb825 */ /* 0x001fc800078e000e */
[----:B---3--:R-:W-:-:S04]  /*1550*/  @!P0 IMAD.WIDE.U32 R12, R27, 0x4, R12 ;  /* 0x000000041b0c8825 */ /* 0x008fc800078e000c */
[C---:B-1----:R-:W-:Y:S01]  /*1560*/  @!P1 IMAD.WIDE.U32 R18, R24.reuse, 0x4, R18 ;  /* 0x0000000418129825 */ /* 0x042fe200078e0012 */
[----:B------:R3:W-:Y:S01]  /*1570*/  @!P0 STG.E desc[UR6][R12.64], R23 ;  /* 0x000000170c008986 */ /* 0x0007e2000c101906 */
[----:B------:R-:W-:Y:S02]  /*1580*/  ISETP.NE.AND P0, PT, R7, RZ, PT ;  /* 0x000000ff0700720c */ /* 0x000fe40003f05270 */
[----:B------:R-:W-:Y:S01]  /*1590*/  VIADD R24, R24, 0x4 ;  /* 0x0000000418187836 */ /* 0x000fe20000000000 */
[----:B--2---:R3:W-:Y:S01]  /*15a0*/  @!P1 STG.E desc[UR6][R18.64], R21 ;  /* 0x0000001512009986 */ /* 0x0047e2000c101906 */
[----:B----4-:R-:W-:-:S05]  /*15b0*/  @!P2 IMAD.WIDE.U32 R16, R29, 0x4, R16 ;  /* 0x000000041d10a825 */ /* 0x010fca00078e0010 */
[----:B-----5:R3:W-:Y:S04]  /*15c0*/  @!P2 STG.E desc[UR6][R16.64], R11 ;  /* 0x0000000b1000a986 */ /* 0x0207e8000c101906 */
[----:B------:R3:W-:Y:S01]  /*15d0*/  @!P3 STG.E desc[UR6][R14.64], R9 ;  /* 0x000000090e00b986 */ /* 0x0007e2000c101906 */
[----:B------:R-:W-:Y:S05]  /*15e0*/  @P0 BRA `(.L_x_13) ;  /* 0xfffffffc00800947 */ /* 0x000fea000383ffff */
.L_x_12:
[----:B------:R-:W-:-:S13]  /*15f0*/  ISETP.NE.AND P0, PT, R0, RZ, PT ;  /* 0x000000ff0000720c */ /* 0x000fda0003f05270 */
[----:B------:R-:W-:Y:S05]  /*1600*/  @!P0 EXIT ;  /* 0x000000000000894d */ /* 0x000fea0003800000 */
[----:B------:R-:W2:Y:S01]  /*1610*/  S2UR UR5, SR_CgaCtaId ;  /* 0x00000000000579c3 */ /* 0x000ea20000008800 */
[----:B------:R-:W-:Y:S01]  /*1620*/  UMOV UR4, 0x400 ;  /* 0x0000040000047882 */ /* 0x000fe20000000000 */
[----:B------:R-:W-:Y:S01]  /*1630*/  IADD3 R5, PT, PT, R3, R2, RZ ;  /* 0x0000000203057210 */ /* 0x000fe20007ffe0ff */
[----:B------:R-:W-:-:S03]  /*1640*/  IMAD.MOV R4, RZ, RZ, -R0 ;  /* 0x000000ffff047224 */ /* 0x000fc600078e0a00 */
[----:B------:R-:W-:Y:S01]  /*1650*/  IADD3 R7, PT, PT, R5, R10, RZ ;  /* 0x0000000a05077210 */ /* 0x000fe20007ffe0ff */
[----:B--2---:R-:W-:-:S06]  /*1660*/  ULEA UR4, UR5, UR4, 0x18 ;  /* 0x0000000405047291 */ /* 0x004fcc000f8ec0ff */
[----:B------:R-:W-:-:S07]  /*1670*/  LEA R0, R5, UR4, 0x2 ;  /* 0x0000000405007c11 */ /* 0x000fce000f8e10ff */
.L_x_17:
[C---:B------:R-:W-:Y:S01]  /*1680*/  ISETP.GE.U32.AND P0, PT, R5.reuse, R8, PT ;  /* 0x000000080500720c */ /* 0x040fe20003f06070 */
[----:B------:R-:W-:Y:S01]  /*1690*/  VIADD R4, R4, 0x1 ;  /* 0x0000000104047836 */ /* 0x000fe20000000000 */
[----:B------:R-:W-:-:S11]  /*16a0*/  IADD3 R5, PT, PT, R5, 0x1, RZ ;  /* 0x0000000105057810 */ /* 0x000fd60007ffe0ff */
[----:B0--3--:R0:W2:Y:S01]  /*16b0*/  @!P0 LDS R9, [R0] ;  /* 0x0000000000098984 */ /* 0x0090a20000000800 */
[----:B------:R-:W3:Y:S01]  /*16c0*/  @!P0 LDC.64 R2, c[0x0][0x3a0] ;  /* 0x0000e800ff028b82 */ /* 0x000ee20000000a00 */
[----:B0-----:R-:W-:Y:S02]  /*16d0*/  VIADD R0, R0, 0x4 ;  /* 0x0000000400007836 */ /* 0x001fe40000000000 */
[C---:B---3--:R-:W-:Y:S01]  /*16e0*/  @!P0 IMAD.WIDE.U32 R2, R7.reuse, 0x4, R2 ;  /* 0x0000000407028825 */ /* 0x048fe200078e0002 */
[----:B------:R-:W-:-:S04]  /*16f0*/  IADD3 R7, PT, PT, R7, 0x1, RZ ;  /* 0x0000000107077810 */ /* 0x000fc80007ffe0ff */
[----:B--2---:R2:W-:Y:S01]  /*1700*/  @!P0 STG.E desc[UR6][R2.64], R9 ;  /* 0x0000000902008986 */ /* 0x0045e2000c101906 */
[----:B------:R-:W-:-:S13]  /*1710*/  ISETP.NE.AND P0, PT, R4, RZ, PT ;  /* 0x000000ff0400720c */ /* 0x000fda0003f05270 */
[----:B--2---:R-:W-:Y:S05]  /*1720*/  @P0 BRA `(.L_x_17) ;  /* 0xfffffffc00d40947 */ /* 0x004fea000383ffff */
[----:B------:R-:W-:Y:S05]  /*1730*/  EXIT ;  /* 0x000000000000794d */ /* 0x000fea0003800000 */
.L_x_18:
        /* <DEDUP_REMOVED lines=12> */
.L_x_28:


//--------------------- .text._Z25gpu_global_queuing_kernelPjS_S_S_S_S_S_ --------------------------
	.section	.text._Z25gpu_global_queuing_kernelPjS_S_S_S_S_S_,"ax",@progbits
	.align	128
        .global         _Z25gpu_global_queuing_kernelPjS_S_S_S_S_S_
        .type           _Z25gpu_global_queuing_kernelPjS_S_S_S_S_S_,@function
        .size           _Z25gpu_global_queuing_kernelPjS_S_S_S_S_S_,(.L_x_29 - _Z25gpu_global_queuing_kernelPjS_S_S_S_S_S_)
        .other          _Z25gpu_global_queuing_kernelPjS_S_S_S_S_S_,@"STO_CUDA_ENTRY STV_DEFAULT"
_Z25gpu_global_queuing_kernelPjS_S_S_S_S_S_:
.text._Z25gpu_global_queuing_kernelPjS_S_S_S_S_S_:
[----:B------:R-:W-:Y:S08]  /*0000*/  LDC R1, c[0x0][0x37c] ;  /* 0x0000df00ff017b82 */ /* 0x000ff00000000800 */
[----:B------:R-:W0:Y:S01]  /*0010*/  LDC.64 R2, c[0x0][0x3a8] ;  /* 0x0000ea00ff027b82 */ /* 0x000e220000000a00 */
[----:B------:R-:W0:Y:S02]  /*0020*/  LDCU.64 UR4, c[0x0][0x358] ;  /* 0x00006b00ff0477ac */ /* 0x000e240008000a00 */
[----:B0-----:R-:W2:Y:S05]  /*0030*/  LDG.E R3, desc[UR4][R2.64] ;  /* 0x0000000402037981 */ /* 0x001eaa000c1e1900 */
[----:B------:R-:W0:Y:S01]  /*0040*/  S2UR UR6, SR_CTAID.X ;  /* 0x00000000000679c3 */ /* 0x000e220000002500 */
[----:B------:R-:W0:Y:S07]  /*0050*/  S2R R5, SR_TID.X ;  /* 0x0000000000057919 */ /* 0x000e2e0000002100 */
[----:B------:R-:W0:Y:S02]  /*0060*/  LDC R4, c[0x0][0x360] ;  /* 0x0000d800ff047b82 */ /* 0x000e240000000800 */
[----:B0-----:R-:W-:-:S05]  /*0070*/  IMAD R0, R4, UR6, R5 ;  /* 0x0000000604007c24 */ /* 0x001fca000f8e0205 */
[----:B--2---:R-:W-:-:S13]  /*0080*/  ISETP.GE.U32.AND P0, PT, R0, R3, PT ;  /* 0x000000030000720c */ /* 0x004fda0003f06070 */
[----:B------:R-:W-:Y:S05]  /*0090*/  @P0 EXIT ;  /* 0x000000000000094d */ /* 0x000fea0003800000 */
[----:B------:R-:W0:Y:S01]  /*00a0*/  LDCU UR6, c[0x0][0x370] ;  /* 0x00006e00ff0677ac */ /* 0x000e220008000800 */
[----:B------:R-:W-:Y:S02]  /*00b0*/  IMAD.MOV.U32 R11, RZ, RZ, R3 ;  /* 0x000000ffff0b7224 */ /* 0x000fe400078e0003 */
[----:B0-----:R-:W-:-:S07]  /*00c0*/  IMAD R3, R4, UR6, RZ ;  /* 0x0000000604037c24 */ /* 0x001fce000f8e02ff */
.L_x_25:
[----:B------:R-:W-:Y:S01]  /*00d0*/  ISETP.GE.U32.AND P0, PT, R0, R11, PT ;  /* 0x0000000b0000720c */ /* 0x000fe20003f06070 */
[----:B------:R-:W-:-:S12]  /*00e0*/  BSSY.RECONVERGENT B0, `(.L_x_19) ;  /* 0x000002f000007945 */ /* 0x000fd80003800200 */
[----:B01----:R-:W-:Y:S05]  /*00f0*/  @P0 BRA `(.L_x_20) ;  /* 0x0000000000b40947 */ /* 0x003fea0003800000 */
[----:B------:R-:W0:Y:S08]  /*0100*/  LDC.64 R6, c[0x0][0x398] ;  /* 0x0000e600ff067b82 */ /* 0x000e300000000a00 */
[----:B------:R-:W1:Y:S01]  /*0110*/  LDC.64 R4, c[0x0][0x380] ;  /* 0x0000e000ff047b82 */ /* 0x000e620000000a00 */
[----:B0-----:R-:W-:-:S06]  /*0120*/  IMAD.WIDE.U32 R6, R0, 0x4, R6 ;  /* 0x0000000400067825 */ /* 0x001fcc00078e0006 */
[----:B------:R-:W2:Y:S02]  /*0130*/  LDG.E R7, desc[UR4][R6.64] ;  /* 0x0000000406077981 */ /* 0x000ea4000c1e1900 */
[C---:B--2---:R-:W-:Y:S02]  /*0140*/  VIADD R13, R7.reuse, 0x1 ;  /* 0x00000001070d7836 */ /* 0x044fe40000000000 */
[----:B-1----:R-:W-:-:S04]  /*0150*/  IMAD.WIDE.U32 R8, R7, 0x4, R4 ;  /* 0x0000000407087825 */ /* 0x002fc800078e0004 */
[----:B------:R-:W-:Y:S02]  /*0160*/  IMAD.WIDE.U32 R4, R13, 0x4, R4 ;  /* 0x000000040d047825 */ /* 0x000fe400078e0004 */
[----:B------:R-:W2:Y:S04]  /*0170*/  LDG.E R13, desc[UR4][R8.64] ;  /* 0x00000004080d7981 */ /* 0x000ea8000c1e1900 */
[----:B------:R-:W2:Y:S02]  /*0180*/  LDG.E R2, desc[UR4][R4.64] ;  /* 0x0000000404027981 */ /* 0x000ea4000c1e1900 */
[----:B--2---:R-:W-:-:S13]  /*0190*/  ISETP.GE.U32.AND P0, PT, R13, R2, PT ;  /* 0x000000020d00720c */ /* 0x004fda0003f06070 */
[----:B------:R-:W-:Y:S05]  /*01a0*/  @P0 BRA `(.L_x_20) ;  /* 0x0000000000880947 */ /* 0x000fea0003800000 */
[----:B------:R-:W0:Y:S01]  /*01b0*/  LDC.64 R6, c[0x0][0x388] ;  /* 0x0000e200ff067b82 */ /* 0x000e220000000a00 */
[----:B------:R-:W-:Y:S07]  /*01c0*/  BSSY.RECONVERGENT B1, `(.L_x_21) ;  /* 0x000001e000017945 */ /* 0x000fee0003800200 */
[----:B------:R-:W1:Y:S08]  /*01d0*/  LDC.64 R8, c[0x0][0x390] ;  /* 0x0000e400ff087b82 */ /* 0x000e700000000a00 */
[----:B------:R-:W2:Y:S02]  /*01e0*/  LDC.64 R10, c[0x0][0x3a0] ;  /* 0x0000e800ff0a7b82 */ /* 0x000ea40000000a00 */
.L_x_24:
[----:B0-----:R-:W-:-:S05]  /*01f0*/  IMAD.WIDE.U32 R14, R13, 0x4, R6 ;  /* 0x000000040d0e7825 */ /* 0x001fca00078e0006 */
[----:B------:R-:W1:Y:S01]  /*0200*/  LDG.E R21, desc[UR4][R14.64] ;  /* 0x000000040e157981 */ /* 0x000e62000c1e1900 */
[----:B------:R-:W-:Y:S02]  /*0210*/  HFMA2 R19, -RZ, RZ, 0, 5.9604644775390625e-08 ;  /* 0x00000001ff137431 */ /* 0x000fe400000001ff */
[----:B-1----:R-:W-:-:S06]  /*0220*/  IMAD.WIDE.U32 R16, R21, 0x4, R8 ;  /* 0x0000000415107825 */ /* 0x002fcc00078e0008 */
[----:B------:R-:W3:Y:S01]  /*0230*/  ATOMG.E.ADD.STRONG.GPU PT, R16, desc[UR4][R16.64], R19 ;  /* 0x80000013101079a8 */ /* 0x000ee200081ef104 */
[----:B------:R-:W-:Y:S01]  /*0240*/  BSSY.RECONVERGENT B2, `(.L_x_22) ;  /* 0x0000011000027945 */ /* 0x000fe20003800200 */
[----:B---3--:R-:W-:-:S13]  /*0250*/  ISETP.NE.AND P0, PT, R16, RZ, PT ;  /* 0x000000ff1000720c */ /* 0x008fda0003f05270 */
[----:B------:R-:W-:Y:S05]  /*0260*/  @P0 BRA `(.L_x_23) ;  /* 0x0000000000380947 */ /* 0x000fea0003800000 */
[----:B------:R-:W0:Y:S01]  /*0270*/  S2R R17, SR_LANEID ;  /* 0x0000000000117919 */ /* 0x000e220000000000 */
[----:B------:R-:W-:Y:S01]  /*0280*/  VOTEU.ANY UR6, UPT, PT ;  /* 0x0000000000067886 */ /* 0x000fe200038e0100 */
[----:B------:R-:W1:Y:S01]  /*0290*/  LDC.64 R14, c[0x0][0x3b0] ;  /* 0x0000ec00ff0e7b82 */ /* 0x000e620000000a00 */
[----:B------:R-:W0:Y:S08]  /*02a0*/  FLO.U32 R2, UR6 ;  /* 0x0000000600027d00 */ /* 0x000e3000080e0000 */
[----:B------:R-:W1:Y:S01]  /*02b0*/  POPC R19, UR6 ;  /* 0x0000000600137d09 */ /* 0x000e620008000000 */
[----:B0-----:R-:W-:-:S13]  /*02c0*/  ISETP.EQ.U32.AND P0, PT, R2, R17, PT ;  /* 0x000000110200720c */ /* 0x001fda0003f02070 */
[----:B-1----:R-:W3:Y:S01]  /*02d0*/  @P0 ATOMG.E.ADD.STRONG.GPU PT, R15, desc[UR4][R14.64], R19 ;  /* 0x800000130e0f09a8 */ /* 0x002ee200081ef104 */
[----:B------:R-:W0:Y:S02]  /*02e0*/  S2R R12, SR_LTMASK ;  /* 0x00000000000c7919 */ /* 0x000e240000003900 */
[----:B0-----:R-:W-:-:S06]  /*02f0*/  LOP3.LUT R12, R12, UR6, RZ, 0xc0, !PT ;  /* 0x000000060c0c7c12 */ /* 0x001fcc000f8ec0ff */
[----:B------:R-:W0:Y:S01]  /*0300*/  POPC R12, R12 ;  /* 0x0000000c000c7309 */ /* 0x000e220000000000 */
[----:B---3--:R-:W0:Y:S02]  /*0310*/  SHFL.IDX PT, R17, R15, R2, 0x1f ;  /* 0x00001f020f117589 */ /* 0x008e2400000e0000 */
[----:B0-----:R-:W-:-:S04]  /*0320*/  IMAD.IADD R17, R17, 0x1, R12 ;  /* 0x0000000111117824 */ /* 0x001fc800078e020c */
[----:B--2---:R-:W-:-:S05]  /*0330*/  IMAD.WIDE.U32 R16, R17, 0x4, R10 ;  /* 0x0000000411107825 */ /* 0x004fca00078e000a */
[----:B------:R0:W-:Y:S02]  /*0340*/  STG.E desc[UR4][R16.64], R21 ;  /* 0x0000001510007986 */ /* 0x0001e4000c101904 */
.L_x_23:
[----:B------:R-:W-:Y:S05]  /*0350*/  BSYNC.RECONVERGENT B2 ;  /* 0x0000000000027941 */ /* 0x000fea0003800200 */
.L_x_22:
[----:B------:R-:W3:Y:S01]  /*0360*/  LDG.E R2, desc[UR4][R4.64] ;  /* 0x0000000404027981 */ /* 0x000ee2000c1e1900 */
[----:B------:R-:W-:-:S04]  /*0370*/  IADD3 R13, PT, PT, R13, 0x1, RZ ;  /* 0x000000010d0d7810 */ /* 0x000fc80007ffe0ff */
[----:B---3--:R-:W-:-:S13]  /*0380*/  ISETP.GE.U32.AND P0, PT, R13, R2, PT ;  /* 0x000000020d00720c */ /* 0x008fda0003f06070 */
[----:B------:R-:W-:Y:S05]  /*0390*/  @!P0 BRA `(.L_x_24) ;  /* 0xfffffffc00948947 */ /* 0x000fea000383ffff */
[----:B------:R-:W-:Y:S05]  /*03a0*/  BSYNC.RECONVERGENT B1 ;  /* 0x0000000000017941 */ /* 0x000fea0003800200 */
.L_x_21:
[----:B------:R-:W2:Y:S02]  /*03b0*/  LDC.64 R4, c[0x0][0x3a8] ;  /* 0x0000ea00ff047b82 */ /* 0x000ea40000000a00 */
[----:B--2---:R1:W5:Y:S02]  /*03c0*/  LDG.E R11, desc[UR4][R4.64] ;  /* 0x00000004040b7981 */ /* 0x004364000c1e1900 */
.L_x_20:
[----:B------:R-:W-:Y:S05]  /*03d0*/  BSYNC.RECONVERGENT B0 ;  /* 0x0000000000007941 */ /* 0x000fea0003800200 */
.L_x_19:
[----:B------:R-:W-:-:S04]  /*03e0*/  IADD3 R0, PT, PT, R3, R0, RZ ;  /* 0x0000000003007210 */ /* 0x000fc80007ffe0ff */
[----:B-----5:R-:W-:-:S13]  /*03f0*/  ISETP.GE.U32.AND P0, PT, R0, R11, PT ;  /* 0x0000000b0000720c */ /* 0x020fda0003f06070 */
[----:B------:R-:W-:Y:S05]  /*0400*/  @!P0 BRA `(.L_x_25) ;  /* 0xfffffffc00308947 */ /* 0x000fea000383ffff */
[----:B------:R-:W-:Y:S05]  /*0410*/  EXIT ;  /* 0x000000000000794d */ /* 0x000fea0003800000 */
.L_x_26:
        /* <DEDUP_REMOVED lines=14> */
.L_x_29:


//--------------------- .nv.shared.reserved.0     --------------------------
	.section	.nv.shared.reserved.0,"aw",@nobits
	.weak		__nv_reservedSMEM_offset_0_alias
	.size		__nv_reservedSMEM_offset_0_alias, 0, 64
	.other		__nv_reservedSMEM_offset_0_alias,@"STO_CUDA_RESERVED_SHARED STV_DEFAULT"
__nv_reservedSMEM_offset_0_alias:
	.zero		0
	.zero		64


//--------------------- .nv.shared._Z24gpu_block_queuing_kernelPjS_S_S_S_S_S_ --------------------------
	.section	.nv.shared._Z24gpu_block_queuing_kernelPjS_S_S_S_S_S_,"aw",@nobits
	.sectionflags	@""
	.align	4
.nv.shared._Z24gpu_block_queuing_kernelPjS_S_S_S_S_S_:
	.zero		9228


//--------------------- .nv.constant0._Z23gpu_warp_queuing_kernelPjS_S_S_S_S_S_ --------------------------
	.section	.nv.constant0._Z23gpu_warp_queuing_kernelPjS_S_S_S_S_S_,"a",@progbits
	.sectionflags	@""
	.align	4
.nv.constant0._Z23gpu_warp_queuing_kernelPjS_S_S_S_S_S_:
	.zero		952


//--------------------- .nv.constant0._Z24gpu_block_queuing_kernelPjS_S_S_S_S_S_ --------------------------
	.section	.nv.constant0._Z24gpu_block_queuing_kernelPjS_S_S_S_S_S_,"a",@progbits
	.sectionflags	@""
	.align	4
.nv.constant0._Z24gpu_block_queuing_kernelPjS_S_S_S_S_S_:
	.zero		952


//--------------------- .nv.constant0._Z25gpu_global_queuing_kernelPjS_S_S_S_S_S_ --------------------------
	.section	.nv.constant0._Z25gpu_global_queuing_kernelPjS_S_S_S_S_S_,"a",@progbits
	.sectionflags	@""
	.align	4
.nv.constant0._Z25gpu_global_queuing_kernelPjS_S_S_S_S_S_:
	.zero		952


//--------------------- SYMBOLS --------------------------

	.type		.nv.reservedSmem.offset0,@object
	.size		.nv.reservedSmem.offset0,0x4
	.type		.nv.reservedSmem.cap,@object
	.size		.nv.reservedSmem.cap,0x4
